// auto-generated by cutlass_sweep.gemm — config: {"arch": "sm_100", "cluster_m": 1, "cluster_n": 2, "dtype": "fp16", "stages": 4, "tile_k": 32, "tile_m": 128, "tile_n": 128}
#include "cutlass/cutlass.h"
#include "cutlass/gemm/collective/collective_builder.hpp"
#include "cutlass/gemm/device/gemm_universal_adapter.h"
#include "cutlass/gemm/kernel/gemm_universal.hpp"
#include "cutlass/epilogue/collective/collective_builder.hpp"

using ElemA = cutlass::half_t;
using ElemB = cutlass::half_t;
using ElemCD = cutlass::half_t;
using Acc  = float;
using TileShape    = cute::Shape<cute::_128, cute::_128, cute::_32>;
using ClusterShape = cute::Shape<cute::_1, cute::_2, cute::_1>;

using CollectiveEpilogue = typename cutlass::epilogue::collective::CollectiveBuilder<
    cutlass::arch::Sm100, cutlass::arch::OpClassTensorOp,
    TileShape, ClusterShape,
    cutlass::epilogue::collective::EpilogueTileAuto,
    Acc, Acc,
    ElemCD, cutlass::layout::RowMajor, 128 / cutlass::sizeof_bits<ElemCD>::value,
    ElemCD, cutlass::layout::RowMajor, 128 / cutlass::sizeof_bits<ElemCD>::value,
    cutlass::epilogue::collective::EpilogueScheduleAuto
  >::CollectiveOp;

using CollectiveMainloop = typename cutlass::gemm::collective::CollectiveBuilder<
    cutlass::arch::Sm100, cutlass::arch::OpClassTensorOp,
    ElemA, cutlass::layout::RowMajor, 128 / cutlass::sizeof_bits<ElemA>::value,
    ElemB, cutlass::layout::ColumnMajor, 128 / cutlass::sizeof_bits<ElemB>::value,
    Acc,
    TileShape, ClusterShape,
    cutlass::gemm::collective::StageCount<4>,
    cutlass::gemm::collective::KernelScheduleAuto
  >::CollectiveOp;

using GemmKernel = cutlass::gemm::kernel::GemmUniversal<
    cute::Shape<int,int,int,int>,
    CollectiveMainloop,
    CollectiveEpilogue
>;
using Gemm = cutlass::gemm::device::GemmUniversalAdapter<GemmKernel>;

// Force the device kernel symbol into the cubin without needing a host main.
auto* _anchor = &cutlass::device_kernel<GemmKernel>;


// ===== COMPILED SASS (sm_100a) =====

	.target	sm_100a

	.elftype	@"ET_EXEC"


//--------------------- .note.nv.tkinfo           --------------------------
	.section	.note.nv.tkinfo,"",@"SHT_NOTE"
	.sectionflags	@"SHF_NOTE_NV_TKINFO"
	.tkinfo
        /*0018*/ 	.word	0x00000002
        /*0030*/ 	.string	""
        /*0030*/ 	.string	"ptxas"
        /*0030*/ 	.string	"Cuda compilation tools, release 13.0, V13.0.88"
        /*0030*/ 	.string	"Build cuda_13.0.r13.0/compiler.36424714_0"
        /*0030*/ 	.string	"-arch sm_100a -m 64 "



//--------------------- .note.nv.cuinfo           --------------------------
	.section	.note.nv.cuinfo,"",@"SHT_NOTE"
	.sectionflags	@"SHF_NOTE_NV_CUINFO"
        /*0018*/ 	.short	0x0002
        /*001a*/ 	.short	0x0064
        /*001c*/ 	.short	0x0082
	.zero		2


//--------------------- .nv.info                  --------------------------
	.section	.nv.info,"",@"SHT_CUDA_INFO"
	.align	4


	//----- nvinfo : EIATTR_REGCOUNT
	.align		4
        /*0000*/ 	.byte	0x04, 0x2f
        /*0002*/ 	.short	(.L_19 - .L_18)
	.align		4
.L_18:
        /*0004*/ 	.word	index@(_ZN7cutlass13device_kernelINS_4gemm6kernel13GemmUniversalIN4cute5tupleIJiiiiEEENS1_10collective13CollectiveMmaINS1_35MainloopSm100TmaUmmaWarpSpecializedILi4ELi2ELi4ENS5_IJNS4_1CILi1EEENSA_ILi2EEESB_EEEEENS5_IJNSA_ILi128EEESF_NSA_ILi32EEEEEENS_6half_tENS5_IJlSB_lEEESI_SJ_NS4_8TiledMMAINS4_8MMA_AtomIJNS4_20SM100_MMA_F16BF16_SSISI_SI_fLi128ELi128ELNS4_4UMMA5MajorE0ELSO_0ELNSN_7ScaleInE0ELSP_0EEEEEENS4_6LayoutINS5_IJSB_SB_SB_EEENS5_IJNSA_ILi0EEESU_SU_EEEEENS5_IJNS4_10UnderscoreESX_SX_EEEEENS4_23SM90_TMA_LOAD_MULTICASTENS4_14ComposedLayoutINS4_7SwizzleILi2ELi4ELi3EEENS4_18smem_ptr_flag_bitsILi16EEENSS_INS5_IJNSA_ILi8EEESG_EEENS5_IJSG_SB_EEEEEEEvNS4_8identityENS4_13SM90_TMA_LOADES1A_vS1B_EENS_8epilogue10collective18CollectiveEpilogueINS1E_23Sm100TmaWarpSpecializedILi4ELi2ELi32ELb1ELb0EEEJSH_NS5_IJNSS_ISF_SB_EENSS_ISG_SB_EEEEESI_SJ_SI_SJ_NS1E_6fusion15FusionCallbacksIS1I_NS1M_17LinearCombinationISI_fSI_fLNS_15FloatRoundStyleE2EEESH_S1L_JEEENS4_5SM1004TMEM4LOAD26SM100_TMEM_LOAD_32dp32b32xES1C_S1A_NS4_39AutoVectorizingCopyWithAssumedAlignmentILi128EEENS4_14SM90_TMA_STOREES1A_S1X_S1X_EEEvvEEEEvNT_6ParamsE)
        /*0008*/ 	.word	0x00000076


	//----- nvinfo : EIATTR_FRAME_SIZE
	.align		4
.L_19:
        /*000c*/ 	.byte	0x04, 0x11
        /*000e*/ 	.short	(.L_21 - .L_20)
	.align		4
.L_20:
        /*0010*/ 	.word	index@($__internal_2_$__cuda_sm10x_tcgen05_guardrail_trap_unallocated_columns_being_dealloced)
        /*0014*/ 	.word	0x00000000


	//----- nvinfo : EIATTR_FRAME_SIZE
	.align		4
.L_21:
        /*0018*/ 	.byte	0x04, 0x11
        /*001a*/ 	.short	(.L_23 - .L_22)
	.align		4
.L_22:
        /*001c*/ 	.word	index@($__internal_1_$__cuda_sm10x_tcgen05_guardrail_trap_phase_invalid_during_alloc)
        /*0020*/ 	.word	0x00000000


	//----- nvinfo : EIATTR_FRAME_SIZE
	.align		4
.L_23:
        /*0024*/ 	.byte	0x04, 0x11
        /*0026*/ 	.short	(.L_25 - .L_24)
	.align		4
.L_24:
        /*0028*/ 	.word	index@($__internal_0_$__cuda_sm10x_tcgen05_guardrail_trap_col_being_dealloced_not_returned_by_alloc)
        /*002c*/ 	.word	0x00000000


	//----- nvinfo : EIATTR_FRAME_SIZE
	.align		4
.L_25:
        /*0030*/ 	.byte	0x04, 0x11
        /*0032*/ 	.short	(.L_27 - .L_26)
	.align		4
.L_26:
        /*0034*/ 	.word	index@(_ZN7cutlass13device_kernelINS_4gemm6kernel13GemmUniversalIN4cute5tupleIJiiiiEEENS1_10collective13CollectiveMmaINS1_35MainloopSm100TmaUmmaWarpSpecializedILi4ELi2ELi4ENS5_IJNS4_1CILi1EEENSA_ILi2EEESB_EEEEENS5_IJNSA_ILi128EEESF_NSA_ILi32EEEEEENS_6half_tENS5_IJlSB_lEEESI_SJ_NS4_8TiledMMAINS4_8MMA_AtomIJNS4_20SM100_MMA_F16BF16_SSISI_SI_fLi128ELi128ELNS4_4UMMA5MajorE0ELSO_0ELNSN_7ScaleInE0ELSP_0EEEEEENS4_6LayoutINS5_IJSB_SB_SB_EEENS5_IJNSA_ILi0EEESU_SU_EEEEENS5_IJNS4_10UnderscoreESX_SX_EEEEENS4_23SM90_TMA_LOAD_MULTICASTENS4_14ComposedLayoutINS4_7SwizzleILi2ELi4ELi3EEENS4_18smem_ptr_flag_bitsILi16EEENSS_INS5_IJNSA_ILi8EEESG_EEENS5_IJSG_SB_EEEEEEEvNS4_8identityENS4_13SM90_TMA_LOADES1A_vS1B_EENS_8epilogue10collective18CollectiveEpilogueINS1E_23Sm100TmaWarpSpecializedILi4ELi2ELi32ELb1ELb0EEEJSH_NS5_IJNSS_ISF_SB_EENSS_ISG_SB_EEEEESI_SJ_SI_SJ_NS1E_6fusion15FusionCallbacksIS1I_NS1M_17LinearCombinationISI_fSI_fLNS_15FloatRoundStyleE2EEESH_S1L_JEEENS4_5SM1004TMEM4LOAD26SM100_TMEM_LOAD_32dp32b32xES1C_S1A_NS4_39AutoVectorizingCopyWithAssumedAlignmentILi128EEENS4_14SM90_TMA_STOREES1A_S1X_S1X_EEEvvEEEEvNT_6ParamsE)
        /*0038*/ 	.word	0x00000000


	//----- nvinfo : EIATTR_MIN_STACK_SIZE
	.align		4
.L_27:
        /*003c*/ 	.byte	0x04, 0x12
        /*003e*/ 	.short	(.L_29 - .L_28)
	.align		4
.L_28:
        /*0040*/ 	.word	index@(_ZN7cutlass13device_kernelINS_4gemm6kernel13GemmUniversalIN4cute5tupleIJiiiiEEENS1_10collective13CollectiveMmaINS1_35MainloopSm100TmaUmmaWarpSpecializedILi4ELi2ELi4ENS5_IJNS4_1CILi1EEENSA_ILi2EEESB_EEEEENS5_IJNSA_ILi128EEESF_NSA_ILi32EEEEEENS_6half_tENS5_IJlSB_lEEESI_SJ_NS4_8TiledMMAINS4_8MMA_AtomIJNS4_20SM100_MMA_F16BF16_SSISI_SI_fLi128ELi128ELNS4_4UMMA5MajorE0ELSO_0ELNSN_7ScaleInE0ELSP_0EEEEEENS4_6LayoutINS5_IJSB_SB_SB_EEENS5_IJNSA_ILi0EEESU_SU_EEEEENS5_IJNS4_10UnderscoreESX_SX_EEEEENS4_23SM90_TMA_LOAD_MULTICASTENS4_14ComposedLayoutINS4_7SwizzleILi2ELi4ELi3EEENS4_18smem_ptr_flag_bitsILi16EEENSS_INS5_IJNSA_ILi8EEESG_EEENS5_IJSG_SB_EEEEEEEvNS4_8identityENS4_13SM90_TMA_LOADES1A_vS1B_EENS_8epilogue10collective18CollectiveEpilogueINS1E_23Sm100TmaWarpSpecializedILi4ELi2ELi32ELb1ELb0EEEJSH_NS5_IJNSS_ISF_SB_EENSS_ISG_SB_EEEEESI_SJ_SI_SJ_NS1E_6fusion15FusionCallbacksIS1I_NS1M_17LinearCombinationISI_fSI_fLNS_15FloatRoundStyleE2EEESH_S1L_JEEENS4_5SM1004TMEM4LOAD26SM100_TMEM_LOAD_32dp32b32xES1C_S1A_NS4_39AutoVectorizingCopyWithAssumedAlignmentILi128EEENS4_14SM90_TMA_STOREES1A_S1X_S1X_EEEvvEEEEvNT_6ParamsE)
        /*0044*/ 	.word	0x00000000
.L_29:


//--------------------- .nv.compat                --------------------------
	.section	.nv.compat,"",@"SHT_CUDA_COMPAT_INFO"
	.align	4
        /*0000*/ 	.byte	0x02, 0x09, 0x01, 0x00, 0x02, 0x02, 0x02, 0x00, 0x02, 0x05, 0x05, 0x00, 0x03, 0x07, 0x01, 0x01
        /*0010*/ 	.byte	0x02, 0x03, 0x01, 0x00, 0x02, 0x06, 0x01, 0x00, 0x04, 0x0b, 0x08, 0x00, 0x09, 0x00, 0x00, 0x00
        /*0020*/ 	.byte	0x00, 0x00, 0x00, 0x00


//--------------------- .nv.info._ZN7cutlass13device_kernelINS_4gemm6kernel13GemmUniversalIN4cute5tupleIJiiiiEEENS1_10collective13CollectiveMmaINS1_35MainloopSm100TmaUmmaWarpSpecializedILi4ELi2ELi4ENS5_IJNS4_1CILi1EEENSA_ILi2EEESB_EEEEENS5_IJNSA_ILi128EEESF_NSA_ILi32EEEEEENS_6half_tENS5_IJlSB_lEEESI_SJ_NS4_8TiledMMAINS4_8MMA_AtomIJNS4_20SM100_MMA_F16BF16_SSISI_SI_fLi128ELi128ELNS4_4UMMA5MajorE0ELSO_0ELNSN_7ScaleInE0ELSP_0EEEEEENS4_6LayoutINS5_IJSB_SB_SB_EEENS5_IJNSA_ILi0EEESU_SU_EEEEENS5_IJNS4_10UnderscoreESX_SX_EEEEENS4_23SM90_TMA_LOAD_MULTICASTENS4_14ComposedLayoutINS4_7SwizzleILi2ELi4ELi3EEENS4_18smem_ptr_flag_bitsILi16EEENSS_INS5_IJNSA_ILi8EEESG_EEENS5_IJSG_SB_EEEEEEEvNS4_8identityENS4_13SM90_TMA_LOADES1A_vS1B_EENS_8epilogue10collective18CollectiveEpilogueINS1E_23Sm100TmaWarpSpecializedILi4ELi2ELi32ELb1ELb0EEEJSH_NS5_IJNSS_ISF_SB_EENSS_ISG_SB_EEEEESI_SJ_SI_SJ_NS1E_6fusion15FusionCallbacksIS1I_NS1M_17LinearCombinationISI_fSI_fLNS_15FloatRoundStyleE2EEESH_S1L_JEEENS4_5SM1004TMEM4LOAD26SM100_TMEM_LOAD_32dp32b32xES1C_S1A_NS4_39AutoVectorizingCopyWithAssumedAlignmentILi128EEENS4_14SM90_TMA_STOREES1A_S1X_S1X_EEEvvEEEEvNT_6ParamsE --------------------------
	.section	.nv.info._ZN7cutlass13device_kernelINS_4gemm6kernel13GemmUniversalIN4cute5tupleIJiiiiEEENS1_10collective13CollectiveMmaINS1_35MainloopSm100TmaUmmaWarpSpecializedILi4ELi2ELi4ENS5_IJNS4_1CILi1EEENSA_ILi2EEESB_EEEEENS5_IJNSA_ILi128EEESF_NSA_ILi32EEEEEENS_6half_tENS5_IJlSB_lEEESI_SJ_NS4_8TiledMMAINS4_8MMA_AtomIJNS4_20SM100_MMA_F16BF16_SSISI_SI_fLi128ELi128ELNS4_4UMMA5MajorE0ELSO_0ELNSN_7ScaleInE0ELSP_0EEEEEENS4_6LayoutINS5_IJSB_SB_SB_EEENS5_IJNSA_ILi0EEESU_SU_EEEEENS5_IJNS4_10UnderscoreESX_SX_EEEEENS4_23SM90_TMA_LOAD_MULTICASTENS4_14ComposedLayoutINS4_7SwizzleILi2ELi4ELi3EEENS4_18smem_ptr_flag_bitsILi16EEENSS_INS5_IJNSA_ILi8EEESG_EEENS5_IJSG_SB_EEEEEEEvNS4_8identityENS4_13SM90_TMA_LOADES1A_vS1B_EENS_8epilogue10collective18CollectiveEpilogueINS1E_23Sm100TmaWarpSpecializedILi4ELi2ELi32ELb1ELb0EEEJSH_NS5_IJNSS_ISF_SB_EENSS_ISG_SB_EEEEESI_SJ_SI_SJ_NS1E_6fusion15FusionCallbacksIS1I_NS1M_17LinearCombinationISI_fSI_fLNS_15FloatRoundStyleE2EEESH_S1L_JEEENS4_5SM1004TMEM4LOAD26SM100_TMEM_LOAD_32dp32b32xES1C_S1A_NS4_39AutoVectorizingCopyWithAssumedAlignmentILi128EEENS4_14SM90_TMA_STOREES1A_S1X_S1X_EEEvvEEEEvNT_6ParamsE,"",@"SHT_CUDA_INFO"
	.sectionflags	@""
	.align	4


	//----- nvinfo : EIATTR_CUDA_API_VERSION
	.align		4
        /*0000*/ 	.byte	0x04, 0x37
        /*0002*/ 	.short	(.L_31 - .L_30)
.L_30:
        /*0004*/ 	.word	0x00000082


	//----- nvinfo : EIATTR_KPARAM_INFO
	.align		4
.L_31:
        /*0008*/ 	.byte	0x04, 0x17
        /*000a*/ 	.short	(.L_33 - .L_32)
.L_32:
        /*000c*/ 	.word	0x00000000
        /*0010*/ 	.short	0x0000
        /*0012*/ 	.short	0x0000
        /*0014*/ 	.byte	0x00, 0xf0, 0x01, 0x20


	//----- nvinfo : EIATTR_AT_ENTRY_FRAGMENTS
	.align		4
.L_33:
        /*0018*/ 	.byte	0x04, 0x4f
        /*001a*/ 	.short	(.L_35 - .L_34)


	//   ....[0]....
.L_34:
        /*001c*/ 	.word	0x00000006


	//----- nvinfo : EIATTR_RESERVED_SMEM_USED
	.align		4
.L_35:
        /*0020*/ 	.byte	0x01, 0x41
	.zero		2


	//----- nvinfo : EIATTR_SPARSE_MMA_MASK
	.align		4
        /*0024*/ 	.byte	0x03, 0x50
        /*0026*/ 	.short	0x0000


	//----- nvinfo : EIATTR_TCGEN05_1CTA_USED
	.align		4
        /*0028*/ 	.byte	0x01, 0x51
	.zero		2


	//----- nvinfo : EIATTR_MAXREG_COUNT
	.align		4
        /*002c*/ 	.byte	0x03, 0x1b
        /*002e*/ 	.short	0x00ff


	//----- nvinfo : EIATTR_NUM_BARRIERS
	.align		4
        /*0030*/ 	.byte	0x02, 0x4c
        /*0032*/ 	.byte	0x07
	.zero		1


	//----- nvinfo : EIATTR_EXTERNS
	.align		4
        /*0034*/ 	.byte	0x04, 0x0f
        /*0036*/ 	.short	(.L_37 - .L_36)


	//   ....[0]....
	.align		4
.L_36:
        /*0038*/ 	.word	index@(__assertfail)


	//----- nvinfo : EIATTR_MERCURY_ISA_VERSION
	.align		4
.L_37:
        /*003c*/ 	.byte	0x03, 0x5f
        /*003e*/ 	.short	0x0101


	//----- nvinfo : EIATTR_INT_WARP_WIDE_INSTR_OFFSETS
	.align		4
        /*0040*/ 	.byte	0x04, 0x31
        /*0042*/ 	.short	(.L_39 - .L_38)


	//   ....[0]....
.L_38:
        /*0044*/ 	.word	0x00003b90


	//   ....[1]....
        /*0048*/ 	.word	0x00003bb0


	//   ....[2]....
        /*004c*/ 	.word	0x00003be0


	//   ....[3]....
        /*0050*/ 	.word	0x00004720


	//   ....[4]....
        /*0054*/ 	.word	0x00004790


	//   ....[5]....
        /*0058*/ 	.word	0x00004870


	//   ....[6]....
        /*005c*/ 	.word	0x000048f0


	//   ....[7]....
        /*0060*/ 	.word	0x000049f0


	//   ....[8]....
        /*0064*/ 	.word	0x00004a70


	//   ....[9]....
        /*0068*/ 	.word	0x00004b60


	//   ....[10]....
        /*006c*/ 	.word	0x00004c10


	//----- nvinfo : EIATTR_COOP_GROUP_MASK_REGIDS
	.align		4
.L_39:
        /*0070*/ 	.byte	0x04, 0x29
        /*0072*/ 	.short	(.L_41 - .L_40)


	//   ....[0]....
.L_40:
        /*0074*/ 	.word	0xffffffff


	//   ....[1]....
        /*0078*/ 	.word	0xffffffff


	//   ....[2]....
        /*007c*/ 	.word	0xffffffff


	//   ....[3]....
        /*0080*/ 	.word	0xffffffff


	//   ....[4]....
        /*0084*/ 	.word	0xffffffff


	//   ....[5]....
        /*0088*/ 	.word	0xffffffff


	//   ....[6]....
        /*008c*/ 	.word	0xffffffff


	//   ....[7]....
        /*0090*/ 	.word	0xffffffff


	//   ....[8]....
        /*0094*/ 	.word	0xffffffff


	//   ....[9]....
        /*0098*/ 	.word	0xffffffff


	//   ....[10]....
        /*009c*/ 	.word	0xffffffff


	//   ....[11]....
        /*00a0*/ 	.word	0xffffffff


	//   ....[12]....
        /*00a4*/ 	.word	0xffffffff


	//   ....[13]....
        /*00a8*/ 	.word	0xffffffff


	//----- nvinfo : EIATTR_COOP_GROUP_INSTR_OFFSETS
	.align		4
.L_41:
        /*00ac*/ 	.byte	0x04, 0x28
        /*00ae*/ 	.short	(.L_43 - .L_42)


	//   ....[0]....
.L_42:
        /*00b0*/ 	.word	0x00000080


	//   ....[1]....
        /*00b4*/ 	.word	0x000004f0


	//   ....[2]....
        /*00b8*/ 	.word	0x000006a0


	//   ....[3]....
        /*00bc*/ 	.word	0x00000840


	//   ....[4]....
        /*00c0*/ 	.word	0x00000940


	//   ....[5]....
        /*00c4*/ 	.word	0x00000ab0


	//   ....[6]....
        /*00c8*/ 	.word	0x00000c50


	//   ....[7]....
        /*00cc*/ 	.word	0x00000e00


	//   ....[8]....
        /*00d0*/ 	.word	0x00002010


	//   ....[9]....
        /*00d4*/ 	.word	0x00002ec0


	//   ....[10]....
        /*00d8*/ 	.word	0x000030d0


	//   ....[11]....
        /*00dc*/ 	.word	0x00003100


	//   ....[12]....
        /*00e0*/ 	.word	0x00003a70


	//   ....[13]....
        /*00e4*/ 	.word	0x00003ca0


	//----- nvinfo : EIATTR_VRC_CTA_INIT_COUNT
	.align		4
.L_43:
        /*00e8*/ 	.byte	0x02, 0x4a
        /*00ea*/ 	.byte	0x80
	.zero		1


	//----- nvinfo : EIATTR_SYSCALL_OFFSETS
	.align		4
        /*00ec*/ 	.byte	0x04, 0x46
        /*00ee*/ 	.short	(.L_45 - .L_44)


	//   ....[0]....
.L_44:
        /*00f0*/ 	.word	0x00005860


	//   ....[1]....
        /*00f4*/ 	.word	0x00005950


	//   ....[2]....
        /*00f8*/ 	.word	0x00006120


	//   ....[3]....
        /*00fc*/ 	.word	0x00006da0


	//   ....[4]....
        /*0100*/ 	.word	0x00007a00


	//   ....[5]....
        /*0104*/ 	.word	0x00008660


	//----- nvinfo : EIATTR_MBARRIER_INSTR_OFFSETS
	.align		4
.L_45:
        /*0108*/ 	.byte	0x04, 0x39
        /*010a*/ 	.short	(.L_47 - .L_46)


	//   ....[0]....
.L_46:
        /*010c*/ 	.word	0x00000610
        /*0110*/ 	.word	0x000000ff
        /*0114*/ 	.word	0x00000000
        /*0118*/ 	.short	0x0100
        /*011a*/ 	.byte	0x04
	.zero		1


	//   ....[1]....
        /*011c*/ 	.word	0x00000620
        /*0120*/ 	.word	0x000000ff
        /*0124*/ 	.word	0x00000020
        /*0128*/ 	.short	0x0100
        /*012a*/ 	.byte	0x04
	.zero		1


	//   ....[2]....
        /*012c*/ 	.word	0x00000630
        /*0130*/ 	.word	0x000000ff
        /*0134*/ 	.word	0x00000008
        /*0138*/ 	.short	0x0100
        /*013a*/ 	.byte	0x04
	.zero		1


	//   ....[3]....
        /*013c*/ 	.word	0x00000640
        /*0140*/ 	.word	0x000000ff
        /*0144*/ 	.word	0x00000028
        /*0148*/ 	.short	0x0100
        /*014a*/ 	.byte	0x04
	.zero		1


	//   ....[4]....
        /*014c*/ 	.word	0x00000650
        /*0150*/ 	.word	0x000000ff
        /*0154*/ 	.word	0x00000010
        /*0158*/ 	.short	0x0100
        /*015a*/ 	.byte	0x04
	.zero		1


	//   ....[5]....
        /*015c*/ 	.word	0x00000660
        /*0160*/ 	.word	0x000000ff
        /*0164*/ 	.word	0x00000030
        /*0168*/ 	.short	0x0100
        /*016a*/ 	.byte	0x04
	.zero		1


	//   ....[6]....
        /*016c*/ 	.word	0x00000670
        /*0170*/ 	.word	0x000000ff
        /*0174*/ 	.word	0x00000018
        /*0178*/ 	.short	0x0100
        /*017a*/ 	.byte	0x04
	.zero		1


	//   ....[7]....
        /*017c*/ 	.word	0x00000680
        /*0180*/ 	.word	0x000000ff
        /*0184*/ 	.word	0x00000038
        /*0188*/ 	.short	0x0100
        /*018a*/ 	.byte	0x04
	.zero		1


	//   ....[8]....
        /*018c*/ 	.word	0x000007b0
        /*0190*/ 	.word	0x000000ff
        /*0194*/ 	.word	0x00000040
        /*0198*/ 	.short	0x0100
        /*019a*/ 	.byte	0x04
	.zero		1


	//   ....[9]....
        /*019c*/ 	.word	0x000007c0
        /*01a0*/ 	.word	0x000000ff
        /*01a4*/ 	.word	0x00000060
        /*01a8*/ 	.short	0x0100
        /*01aa*/ 	.byte	0x04
	.zero		1


	//   ....[10]....
        /*01ac*/ 	.word	0x000007d0
        /*01b0*/ 	.word	0x000000ff
        /*01b4*/ 	.word	0x00000048
        /*01b8*/ 	.short	0x0100
        /*01ba*/ 	.byte	0x04
	.zero		1


	//   ....[11]....
        /*01bc*/ 	.word	0x000007e0
        /*01c0*/ 	.word	0x000000ff
        /*01c4*/ 	.word	0x00000068
        /*01c8*/ 	.short	0x0100
        /*01ca*/ 	.byte	0x04
	.zero		1


	//   ....[12]....
        /*01cc*/ 	.word	0x000007f0
        /*01d0*/ 	.word	0x000000ff
        /*01d4*/ 	.word	0x00000050
        /*01d8*/ 	.short	0x0100
        /*01da*/ 	.byte	0x04
	.zero		1


	//   ....[13]....
        /*01dc*/ 	.word	0x00000800
        /*01e0*/ 	.word	0x000000ff
        /*01e4*/ 	.word	0x00000070
        /*01e8*/ 	.short	0x0100
        /*01ea*/ 	.byte	0x04
	.zero		1


	//   ....[14]....
        /*01ec*/ 	.word	0x00000810
        /*01f0*/ 	.word	0x000000ff
        /*01f4*/ 	.word	0x00000058
        /*01f8*/ 	.short	0x0100
        /*01fa*/ 	.byte	0x04
	.zero		1


	//   ....[15]....
        /*01fc*/ 	.word	0x00000820
        /*0200*/ 	.word	0x000000ff
        /*0204*/ 	.word	0x00000078
        /*0208*/ 	.short	0x0100
        /*020a*/ 	.byte	0x04
	.zero		1


	//   ....[16]....
        /*020c*/ 	.word	0x00000910
        /*0210*/ 	.word	0x000000ff
        /*0214*/ 	.word	0x00000080
        /*0218*/ 	.short	0x0100
        /*021a*/ 	.byte	0x06
	.zero		1


	//   ....[17]....
        /*021c*/ 	.word	0x00000920
        /*0220*/ 	.word	0x000000ff
        /*0224*/ 	.word	0x00000088
        /*0228*/ 	.short	0x0100
        /*022a*/ 	.byte	0x06
	.zero		1


	//   ....[18]....
        /*022c*/ 	.word	0x00000a60
        /*0230*/ 	.word	0x000000ff
        /*0234*/ 	.word	0x00000090
        /*0238*/ 	.short	0x0100
        /*023a*/ 	.byte	0x06
	.zero		1


	//   ....[19]....
        /*023c*/ 	.word	0x00000a70
        /*0240*/ 	.word	0x000000ff
        /*0244*/ 	.word	0x000000a0
        /*0248*/ 	.short	0x0100
        /*024a*/ 	.byte	0x06
	.zero		1


	//   ....[20]....
        /*024c*/ 	.word	0x00000a80
        /*0250*/ 	.word	0x000000ff
        /*0254*/ 	.word	0x00000098
        /*0258*/ 	.short	0x0100
        /*025a*/ 	.byte	0x06
	.zero		1


	//   ....[21]....
        /*025c*/ 	.word	0x00000a90
        /*0260*/ 	.word	0x000000ff
        /*0264*/ 	.word	0x000000a8
        /*0268*/ 	.short	0x0100
        /*026a*/ 	.byte	0x06
	.zero		1


	//   ....[22]....
        /*026c*/ 	.word	0x00000bc0
        /*0270*/ 	.word	0x000000ff
        /*0274*/ 	.word	0x000000b0
        /*0278*/ 	.short	0x0100
        /*027a*/ 	.byte	0x04
	.zero		1


	//   ....[23]....
        /*027c*/ 	.word	0x00000bd0
        /*0280*/ 	.word	0x000000ff
        /*0284*/ 	.word	0x000000d0
        /*0288*/ 	.short	0x0100
        /*028a*/ 	.byte	0x04
	.zero		1


	//   ....[24]....
        /*028c*/ 	.word	0x00000be0
        /*0290*/ 	.word	0x000000ff
        /*0294*/ 	.word	0x000000b8
        /*0298*/ 	.short	0x0100
        /*029a*/ 	.byte	0x04
	.zero		1


	//   ....[25]....
        /*029c*/ 	.word	0x00000bf0
        /*02a0*/ 	.word	0x000000ff
        /*02a4*/ 	.word	0x000000d8
        /*02a8*/ 	.short	0x0100
        /*02aa*/ 	.byte	0x04
	.zero		1


	//   ....[26]....
        /*02ac*/ 	.word	0x00000c00
        /*02b0*/ 	.word	0x000000ff
        /*02b4*/ 	.word	0x000000c0
        /*02b8*/ 	.short	0x0100
        /*02ba*/ 	.byte	0x04
	.zero		1


	//   ....[27]....
        /*02bc*/ 	.word	0x00000c10
        /*02c0*/ 	.word	0x000000ff
        /*02c4*/ 	.word	0x000000e0
        /*02c8*/ 	.short	0x0100
        /*02ca*/ 	.byte	0x04
	.zero		1


	//   ....[28]....
        /*02cc*/ 	.word	0x00000c20
        /*02d0*/ 	.word	0x000000ff
        /*02d4*/ 	.word	0x000000c8
        /*02d8*/ 	.short	0x0100
        /*02da*/ 	.byte	0x04
	.zero		1


	//   ....[29]....
        /*02dc*/ 	.word	0x00000c30
        /*02e0*/ 	.word	0x000000ff
        /*02e4*/ 	.word	0x000000e8
        /*02e8*/ 	.short	0x0100
        /*02ea*/ 	.byte	0x04
	.zero		1


	//   ....[30]....
        /*02ec*/ 	.word	0x00000d20
        /*02f0*/ 	.word	0x000000ff
        /*02f4*/ 	.word	0x000000f0
        /*02f8*/ 	.short	0x0100
        /*02fa*/ 	.byte	0x04
	.zero		1


	//   ....[31]....
        /*02fc*/ 	.word	0x00000d30
        /*0300*/ 	.word	0x000000ff
        /*0304*/ 	.word	0x00000100
        /*0308*/ 	.short	0x0100
        /*030a*/ 	.byte	0x04
	.zero		1


	//   ....[32]....
        /*030c*/ 	.word	0x00000d40
        /*0310*/ 	.word	0x000000ff
        /*0314*/ 	.word	0x000000f8
        /*0318*/ 	.short	0x0100
        /*031a*/ 	.byte	0x04
	.zero		1


	//   ....[33]....
        /*031c*/ 	.word	0x00000d50
        /*0320*/ 	.word	0x000000ff
        /*0324*/ 	.word	0x00000108
        /*0328*/ 	.short	0x0100
        /*032a*/ 	.byte	0x04
	.zero		1


	//   ....[34]....
        /*032c*/ 	.word	0x00001890
        /*0330*/ 	.word	0x00000003
        /*0334*/ 	.word	0x00000100
        /*0338*/ 	.short	0x010a
        /*033a*/ 	.byte	0xff
	.zero		1


	//   ....[35]....
        /*033c*/ 	.word	0x000018c0
        /*0340*/ 	.word	0x00000003
        /*0344*/ 	.word	0x000000f0
        /*0348*/ 	.short	0x0101
        /*034a*/ 	.byte	0xff
	.zero		1


	//   ....[36]....
        /*034c*/ 	.word	0x00001990
        /*0350*/ 	.word	0x000000ff
        /*0354*/ 	.word	0x00000020
        /*0358*/ 	.short	0x010a
        /*035a*/ 	.byte	0x04
	.zero		1


	//   ....[37]....
        /*035c*/ 	.word	0x00001a10
        /*0360*/ 	.word	0x000000ff
        /*0364*/ 	.word	0x00000020
        /*0368*/ 	.short	0x010a
        /*036a*/ 	.byte	0x21
	.zero		1


	//   ....[38]....
        /*036c*/ 	.word	0x00001bb0
        /*0370*/ 	.word	0x000000ff
        /*0374*/ 	.word	0x00000020
        /*0378*/ 	.short	0x010a
        /*037a*/ 	.byte	0x08
	.zero		1


	//   ....[39]....
        /*037c*/ 	.word	0x00001cc0
        /*0380*/ 	.word	0x000000ff
        /*0384*/ 	.word	0x00000088
        /*0388*/ 	.short	0x0101
        /*038a*/ 	.byte	0x06
	.zero		1


	//   ....[40]....
        /*038c*/ 	.word	0x00001ce0
        /*0390*/ 	.word	0x000000ff
        /*0394*/ 	.word	0x00000020
        /*0398*/ 	.short	0x010a
        /*039a*/ 	.byte	0x04
	.zero		1


	//   ....[41]....
        /*039c*/ 	.word	0x00001d60
        /*03a0*/ 	.word	0x000000ff
        /*03a4*/ 	.word	0x00000020
        /*03a8*/ 	.short	0x010a
        /*03aa*/ 	.byte	0x11
	.zero		1


	//   ....[42]....
        /*03ac*/ 	.word	0x00001f00
        /*03b0*/ 	.word	0x000000ff
        /*03b4*/ 	.word	0x00000020
        /*03b8*/ 	.short	0x010a
        /*03ba*/ 	.byte	0x07
	.zero		1


	//   ....[43]....
        /*03bc*/ 	.word	0x00002040
        /*03c0*/ 	.word	0x00000003
        /*03c4*/ 	.word	0x00000090
        /*03c8*/ 	.short	0x010a
        /*03ca*/ 	.byte	0xff
	.zero		1


	//   ....[44]....
        /*03cc*/ 	.word	0x00002190
        /*03d0*/ 	.word	0x00000000
        /*03d4*/ 	.word	0x00000000
        /*03d8*/ 	.short	0x0101
        /*03da*/ 	.byte	0xff
	.zero		1


	//   ....[45]....
        /*03dc*/ 	.word	0x00002740
        /*03e0*/ 	.word	0x000000ff
        /*03e4*/ 	.word	0x00000000
        /*03e8*/ 	.short	0x010a
        /*03ea*/ 	.byte	0x04
	.zero		1


	//   ....[46]....
        /*03ec*/ 	.word	0x000027d0
        /*03f0*/ 	.word	0x000000ff
        /*03f4*/ 	.word	0x00000000
        /*03f8*/ 	.short	0x010a
        /*03fa*/ 	.byte	0x05
	.zero		1


	//   ....[47]....
        /*03fc*/ 	.word	0x00002860
        /*0400*/ 	.word	0x000000ff
        /*0404*/ 	.word	0x00000000
        /*0408*/ 	.short	0x010a
        /*040a*/ 	.byte	0x05
	.zero		1


	//   ....[48]....
        /*040c*/ 	.word	0x00002900
        /*0410*/ 	.word	0x00000000
        /*0414*/ 	.word	0x00000000
        /*0418*/ 	.short	0x010a
        /*041a*/ 	.byte	0xff
	.zero		1


	//   ....[49]....
        /*041c*/ 	.word	0x00002a20
        /*0420*/ 	.word	0x00000002
        /*0424*/ 	.word	0x000000f0
        /*0428*/ 	.short	0x010a
        /*042a*/ 	.byte	0xff
	.zero		1


	//   ....[50]....
        /*042c*/ 	.word	0x00002a80
        /*0430*/ 	.word	0x00000004
        /*0434*/ 	.word	0x00000000
        /*0438*/ 	.short	0x0101
        /*043a*/ 	.byte	0xff
	.zero		1


	//   ....[51]....
        /*043c*/ 	.word	0x00002aa0
        /*0440*/ 	.word	0x000000ff
        /*0444*/ 	.word	0x000000a0
        /*0448*/ 	.short	0x010a
        /*044a*/ 	.byte	0x04
	.zero		1


	//   ....[52]....
        /*044c*/ 	.word	0x00002bc0
        /*0450*/ 	.word	0x00000002
        /*0454*/ 	.word	0x00000090
        /*0458*/ 	.short	0x010a
        /*045a*/ 	.byte	0xff
	.zero		1


	//   ....[53]....
        /*045c*/ 	.word	0x00002cd0
        /*0460*/ 	.word	0x00000002
        /*0464*/ 	.word	0x00000000
        /*0468*/ 	.short	0x0101
        /*046a*/ 	.byte	0xff
	.zero		1


	//   ....[54]....
        /*046c*/ 	.word	0x00002d60
        /*0470*/ 	.word	0x000000ff
        /*0474*/ 	.word	0x000000a0
        /*0478*/ 	.short	0x0106
        /*047a*/ 	.byte	0x04
	.zero		1


	//   ....[55]....
        /*047c*/ 	.word	0x00002d80
        /*0480*/ 	.word	0x000000ff
        /*0484*/ 	.word	0x000000a0
        /*0488*/ 	.short	0x010a
        /*048a*/ 	.byte	0x04
	.zero		1


	//   ....[56]....
        /*048c*/ 	.word	0x00002e10
        /*0490*/ 	.word	0x000000ff
        /*0494*/ 	.word	0x000000a0
        /*0498*/ 	.short	0x0106
        /*049a*/ 	.byte	0x07
	.zero		1


	//   ....[57]....
        /*049c*/ 	.word	0x00002e50
        /*04a0*/ 	.word	0x00000000
        /*04a4*/ 	.word	0x000000a0
        /*04a8*/ 	.short	0x010a
        /*04aa*/ 	.byte	0xff
	.zero		1


	//   ....[58]....
        /*04ac*/ 	.word	0x00003360
        /*04b0*/ 	.word	0x00000000
        /*04b4*/ 	.word	0x00000090
        /*04b8*/ 	.short	0x010a
        /*04ba*/ 	.byte	0xff
	.zero		1


	//   ....[59]....
        /*04bc*/ 	.word	0x00003470
        /*04c0*/ 	.word	0x00000003
        /*04c4*/ 	.word	0x00000000
        /*04c8*/ 	.short	0x0101
        /*04ca*/ 	.byte	0xff
	.zero		1


	//   ....[60]....
        /*04cc*/ 	.word	0x00003480
        /*04d0*/ 	.word	0x000000ff
        /*04d4*/ 	.word	0x00000000
        /*04d8*/ 	.short	0x010a
        /*04da*/ 	.byte	0x04
	.zero		1


	//   ....[61]....
        /*04dc*/ 	.word	0x000034a0
        /*04e0*/ 	.word	0x000000ff
        /*04e4*/ 	.word	0x000000d0
        /*04e8*/ 	.short	0x010a
        /*04ea*/ 	.byte	0x16
	.zero		1


	//   ....[62]....
        /*04ec*/ 	.word	0x00003570
        /*04f0*/ 	.word	0x000000ff
        /*04f4*/ 	.word	0x00000000
        /*04f8*/ 	.short	0x010a
        /*04fa*/ 	.byte	0x05
	.zero		1


	//   ....[63]....
        /*04fc*/ 	.word	0x000036b0
        /*0500*/ 	.word	0x000000ff
        /*0504*/ 	.word	0x00000000
        /*0508*/ 	.short	0x010a
        /*050a*/ 	.byte	0x04
	.zero		1


	//   ....[64]....
        /*050c*/ 	.word	0x000038a0
        /*0510*/ 	.word	0x000000ff
        /*0514*/ 	.word	0x00000000
        /*0518*/ 	.short	0x010a
        /*051a*/ 	.byte	0x04
	.zero		1


	//   ....[65]....
        /*051c*/ 	.word	0x00003930
        /*0520*/ 	.word	0x000000ff
        /*0524*/ 	.word	0x00000000
        /*0528*/ 	.short	0x010a
        /*052a*/ 	.byte	0x05
	.zero		1


	//   ....[66]....
        /*052c*/ 	.word	0x000039c0
        /*0530*/ 	.word	0x000000ff
        /*0534*/ 	.word	0x00000000
        /*0538*/ 	.short	0x010a
        /*053a*/ 	.byte	0x05
	.zero		1


	//   ....[67]....
        /*053c*/ 	.word	0x00003a50
        /*0540*/ 	.word	0x000000ff
        /*0544*/ 	.word	0x00000000
        /*0548*/ 	.short	0x010a
        /*054a*/ 	.byte	0x04
	.zero		1


	//   ....[68]....
        /*054c*/ 	.word	0x00003f20
        /*0550*/ 	.word	0x0000000c
        /*0554*/ 	.word	0x00000090
        /*0558*/ 	.short	0x010a
        /*055a*/ 	.byte	0xff
	.zero		1


	//   ....[69]....
        /*055c*/ 	.word	0x00004090
        /*0560*/ 	.word	0x00000000
        /*0564*/ 	.word	0x00000000
        /*0568*/ 	.short	0x0101
        /*056a*/ 	.byte	0xff
	.zero		1


	//   ....[70]....
        /*056c*/ 	.word	0x00004520
        /*0570*/ 	.word	0x000000ff
        /*0574*/ 	.word	0x00000088
        /*0578*/ 	.short	0x010a
        /*057a*/ 	.byte	0x15
	.zero		1


	//   ....[71]....
        /*057c*/ 	.word	0x000046a0
        /*0580*/ 	.word	0x000000ff
        /*0584*/ 	.word	0x00000060
        /*0588*/ 	.short	0x010a
        /*058a*/ 	.byte	0x15
	.zero		1


	//   ....[72]....
        /*058c*/ 	.word	0x00004820
        /*0590*/ 	.word	0x000000ff
        /*0594*/ 	.word	0x00000040
        /*0598*/ 	.short	0x010b
        /*059a*/ 	.byte	0x15
	.zero		1


	//   ....[73]....
        /*059c*/ 	.word	0x00004830
        /*05a0*/ 	.word	0x000000ff
        /*05a4*/ 	.word	0x00000000
        /*05a8*/ 	.short	0x0101
        /*05aa*/ 	.byte	0x06
	.zero		1


	//   ....[74]....
        /*05ac*/ 	.word	0x00004840
        /*05b0*/ 	.word	0x000000ff
        /*05b4*/ 	.word	0x00000068
        /*05b8*/ 	.short	0x010a
        /*05ba*/ 	.byte	0x15
	.zero		1


	//   ....[75]....
        /*05bc*/ 	.word	0x000049a0
        /*05c0*/ 	.word	0x000000ff
        /*05c4*/ 	.word	0x00000048
        /*05c8*/ 	.short	0x010b
        /*05ca*/ 	.byte	0x15
	.zero		1


	//   ....[76]....
        /*05cc*/ 	.word	0x000049b0
        /*05d0*/ 	.word	0x000000ff
        /*05d4*/ 	.word	0x00000000
        /*05d8*/ 	.short	0x0101
        /*05da*/ 	.byte	0x06
	.zero		1


	//   ....[77]....
        /*05dc*/ 	.word	0x000049c0
        /*05e0*/ 	.word	0x000000ff
        /*05e4*/ 	.word	0x00000070
        /*05e8*/ 	.short	0x010a
        /*05ea*/ 	.byte	0x15
	.zero		1


	//   ....[78]....
        /*05ec*/ 	.word	0x00004b10
        /*05f0*/ 	.word	0x000000ff
        /*05f4*/ 	.word	0x00000050
        /*05f8*/ 	.short	0x010b
        /*05fa*/ 	.byte	0x15
	.zero		1


	//   ....[79]....
        /*05fc*/ 	.word	0x00004b20
        /*0600*/ 	.word	0x000000ff
        /*0604*/ 	.word	0x00000000
        /*0608*/ 	.short	0x0101
        /*060a*/ 	.byte	0x06
	.zero		1


	//   ....[80]....
        /*060c*/ 	.word	0x00004b30
        /*0610*/ 	.word	0x000000ff
        /*0614*/ 	.word	0x00000078
        /*0618*/ 	.short	0x010a
        /*061a*/ 	.byte	0x15
	.zero		1


	//   ....[81]....
        /*061c*/ 	.word	0x00004d20
        /*0620*/ 	.word	0x000000ff
        /*0624*/ 	.word	0x00000058
        /*0628*/ 	.short	0x010b
        /*062a*/ 	.byte	0x15
	.zero		1


	//   ....[82]....
        /*062c*/ 	.word	0x00004d30
        /*0630*/ 	.word	0x000000ff
        /*0634*/ 	.word	0x00000000
        /*0638*/ 	.short	0x0101
        /*063a*/ 	.byte	0x25
	.zero		1


	//   ....[83]....
        /*063c*/ 	.word	0x00004d60
        /*0640*/ 	.word	0x000000ff
        /*0644*/ 	.word	0x00000060
        /*0648*/ 	.short	0x010a
        /*064a*/ 	.byte	0x15
	.zero		1


	//   ....[84]....
        /*064c*/ 	.word	0x00004d80
        /*0650*/ 	.word	0x000000ff
        /*0654*/ 	.word	0x00000068
        /*0658*/ 	.short	0x010a
        /*065a*/ 	.byte	0x15
	.zero		1


	//   ....[85]....
        /*065c*/ 	.word	0x00004da0
        /*0660*/ 	.word	0x000000ff
        /*0664*/ 	.word	0x00000070
        /*0668*/ 	.short	0x010a
        /*066a*/ 	.byte	0x15
	.zero		1


	//   ....[86]....
        /*066c*/ 	.word	0x00004de0
        /*0670*/ 	.word	0x00000000
        /*0674*/ 	.word	0x00000078
        /*0678*/ 	.short	0x010a
        /*067a*/ 	.byte	0xff
	.zero		1


	//   ....[87]....
        /*067c*/ 	.word	0x000050f0
        /*0680*/ 	.word	0x00000003
        /*0684*/ 	.word	0x00000090
        /*0688*/ 	.short	0x010a
        /*068a*/ 	.byte	0xff
	.zero		1


	//   ....[88]....
        /*068c*/ 	.word	0x00005270
        /*0690*/ 	.word	0x00000000
        /*0694*/ 	.word	0x00000000
        /*0698*/ 	.short	0x0101
        /*069a*/ 	.byte	0xff
	.zero		1


	//   ....[89]....
        /*069c*/ 	.word	0x00005de0
        /*06a0*/ 	.word	0x000000ff
        /*06a4*/ 	.word	0x00000040
        /*06a8*/ 	.short	0x010a
        /*06aa*/ 	.byte	0x2c
	.zero		1


	//   ....[90]....
        /*06ac*/ 	.word	0x00005e20
        /*06b0*/ 	.word	0x00000063
        /*06b4*/ 	.word	0x000000b0
        /*06b8*/ 	.short	0x010a
        /*06ba*/ 	.byte	0xff
	.zero		1


	//   ....[91]....
        /*06bc*/ 	.word	0x00005f10
        /*06c0*/ 	.word	0x000000ff
        /*06c4*/ 	.word	0x00000040
        /*06c8*/ 	.short	0x010a
        /*06ca*/ 	.byte	0x2c
	.zero		1


	//   ....[92]....
        /*06cc*/ 	.word	0x00006000
        /*06d0*/ 	.word	0x00000063
        /*06d4*/ 	.word	0x000000b0
        /*06d8*/ 	.short	0x010a
        /*06da*/ 	.byte	0xff
	.zero		1


	//   ....[93]....
        /*06dc*/ 	.word	0x00006ad0
        /*06e0*/ 	.word	0x00000000
        /*06e4*/ 	.word	0x00000000
        /*06e8*/ 	.short	0x0101
        /*06ea*/ 	.byte	0xff
	.zero		1


	//   ....[94]....
        /*06ec*/ 	.word	0x00006ae0
        /*06f0*/ 	.word	0x00000003
        /*06f4*/ 	.word	0x00000040
        /*06f8*/ 	.short	0x010a
        /*06fa*/ 	.byte	0xff
	.zero		1


	//   ....[95]....
        /*06fc*/ 	.word	0x00006bc0
        /*0700*/ 	.word	0x00000003
        /*0704*/ 	.word	0x00000040
        /*0708*/ 	.short	0x010a
        /*070a*/ 	.byte	0xff
	.zero		1


	//   ....[96]....
        /*070c*/ 	.word	0x00007730
        /*0710*/ 	.word	0x0000003d
        /*0714*/ 	.word	0x00000000
        /*0718*/ 	.short	0x0101
        /*071a*/ 	.byte	0xff
	.zero		1


	//   ....[97]....
        /*071c*/ 	.word	0x00007750
        /*0720*/ 	.word	0x0000003e
        /*0724*/ 	.word	0x00000040
        /*0728*/ 	.short	0x010a
        /*072a*/ 	.byte	0xff
	.zero		1


	//   ....[98]....
        /*072c*/ 	.word	0x00007820
        /*0730*/ 	.word	0x0000003e
        /*0734*/ 	.word	0x00000040
        /*0738*/ 	.short	0x010a
        /*073a*/ 	.byte	0xff
	.zero		1


	//   ....[99]....
        /*073c*/ 	.word	0x00008390
        /*0740*/ 	.word	0x0000003d
        /*0744*/ 	.word	0x00000000
        /*0748*/ 	.short	0x0101
        /*074a*/ 	.byte	0xff
	.zero		1


	//   ....[100]....
        /*074c*/ 	.word	0x000083b0
        /*0750*/ 	.word	0x0000003e
        /*0754*/ 	.word	0x00000040
        /*0758*/ 	.short	0x010a
        /*075a*/ 	.byte	0xff
	.zero		1


	//   ....[101]....
        /*075c*/ 	.word	0x00008480
        /*0760*/ 	.word	0x0000003e
        /*0764*/ 	.word	0x00000040
        /*0768*/ 	.short	0x010a
        /*076a*/ 	.byte	0xff
	.zero		1


	//   ....[102]....
        /*076c*/ 	.word	0x000087c0
        /*0770*/ 	.word	0x000000ff
        /*0774*/ 	.word	0x00000000
        /*0778*/ 	.short	0x0101
        /*077a*/ 	.byte	0x04
	.zero		1


	//   ....[103]....
        /*077c*/ 	.word	0x00009050
        /*0780*/ 	.word	0x00000002
        /*0784*/ 	.word	0x00000000
        /*0788*/ 	.short	0x0101
        /*078a*/ 	.byte	0xff
	.zero		1


	//   ....[104]....
        /*078c*/ 	.word	0x000092e0
        /*0790*/ 	.word	0x000000ff
        /*0794*/ 	.word	0x00000000
        /*0798*/ 	.short	0x0101
        /*079a*/ 	.byte	0x04
	.zero		1


	//   ....[105]....
        /*079c*/ 	.word	0x00009300
        /*07a0*/ 	.word	0x00000003
        /*07a4*/ 	.word	0x00000100
        /*07a8*/ 	.short	0x010a
        /*07aa*/ 	.byte	0xff
	.zero		1


	//   ....[106]....
        /*07ac*/ 	.word	0x00009360
        /*07b0*/ 	.word	0x00000000
        /*07b4*/ 	.word	0x00000020
        /*07b8*/ 	.short	0x010a
        /*07ba*/ 	.byte	0xff
	.zero		1


	//   ....[107]....
        /*07bc*/ 	.word	0x000093c0
        /*07c0*/ 	.word	0x00000000
        /*07c4*/ 	.word	0x00000020
        /*07c8*/ 	.short	0x010a
        /*07ca*/ 	.byte	0xff
	.zero		1


	//   ....[108]....
        /*07cc*/ 	.word	0x00009410
        /*07d0*/ 	.word	0x00000003
        /*07d4*/ 	.word	0x00000090
        /*07d8*/ 	.short	0x010a
        /*07da*/ 	.byte	0xff
	.zero		1


	//   ....[109]....
        /*07dc*/ 	.word	0x00009470
        /*07e0*/ 	.word	0x00000000
        /*07e4*/ 	.word	0x00000000
        /*07e8*/ 	.short	0x010a
        /*07ea*/ 	.byte	0xff
	.zero		1


	//   ....[110]....
        /*07ec*/ 	.word	0x000094d0
        /*07f0*/ 	.word	0x00000000
        /*07f4*/ 	.word	0x00000000
        /*07f8*/ 	.short	0x010a
        /*07fa*/ 	.byte	0xff
	.zero		1


	//   ....[111]....
        /*07fc*/ 	.word	0x00009530
        /*0800*/ 	.word	0x00000000
        /*0804*/ 	.word	0x00000000
        /*0808*/ 	.short	0x010a
        /*080a*/ 	.byte	0xff
	.zero		1


	//   ....[112]....
        /*080c*/ 	.word	0x00009580
        /*0810*/ 	.word	0x00000002
        /*0814*/ 	.word	0x000000f0
        /*0818*/ 	.short	0x010a
        /*081a*/ 	.byte	0xff
	.zero		1


	//   ....[113]....
        /*081c*/ 	.word	0x000095e0
        /*0820*/ 	.word	0x00000002
        /*0824*/ 	.word	0x000000a0
        /*0828*/ 	.short	0x010a
        /*082a*/ 	.byte	0xff
	.zero		1


	//   ....[114]....
        /*082c*/ 	.word	0x00009630
        /*0830*/ 	.word	0x00000002
        /*0834*/ 	.word	0x00000090
        /*0838*/ 	.short	0x010a
        /*083a*/ 	.byte	0xff
	.zero		1


	//   ....[115]....
        /*083c*/ 	.word	0x00009690
        /*0840*/ 	.word	0x00000000
        /*0844*/ 	.word	0x000000a0
        /*0848*/ 	.short	0x010a
        /*084a*/ 	.byte	0xff
	.zero		1


	//   ....[116]....
        /*084c*/ 	.word	0x000096e0
        /*0850*/ 	.word	0x00000000
        /*0854*/ 	.word	0x00000090
        /*0858*/ 	.short	0x010a
        /*085a*/ 	.byte	0xff
	.zero		1


	//   ....[117]....
        /*085c*/ 	.word	0x00009740
        /*0860*/ 	.word	0x00000003
        /*0864*/ 	.word	0x000000d0
        /*0868*/ 	.short	0x010a
        /*086a*/ 	.byte	0xff
	.zero		1


	//   ....[118]....
        /*086c*/ 	.word	0x000097a0
        /*0870*/ 	.word	0x00000000
        /*0874*/ 	.word	0x00000000
        /*0878*/ 	.short	0x010a
        /*087a*/ 	.byte	0xff
	.zero		1


	//   ....[119]....
        /*087c*/ 	.word	0x00009800
        /*0880*/ 	.word	0x00000000
        /*0884*/ 	.word	0x00000000
        /*0888*/ 	.short	0x010a
        /*088a*/ 	.byte	0xff
	.zero		1


	//   ....[120]....
        /*088c*/ 	.word	0x00009860
        /*0890*/ 	.word	0x00000000
        /*0894*/ 	.word	0x00000000
        /*0898*/ 	.short	0x010a
        /*089a*/ 	.byte	0xff
	.zero		1


	//   ....[121]....
        /*089c*/ 	.word	0x000098c0
        /*08a0*/ 	.word	0x00000000
        /*08a4*/ 	.word	0x00000000
        /*08a8*/ 	.short	0x010a
        /*08aa*/ 	.byte	0xff
	.zero		1


	//   ....[122]....
        /*08ac*/ 	.word	0x00009920
        /*08b0*/ 	.word	0x00000000
        /*08b4*/ 	.word	0x00000000
        /*08b8*/ 	.short	0x010a
        /*08ba*/ 	.byte	0xff
	.zero		1


	//   ....[123]....
        /*08bc*/ 	.word	0x00009970
        /*08c0*/ 	.word	0x0000000c
        /*08c4*/ 	.word	0x00000090
        /*08c8*/ 	.short	0x010a
        /*08ca*/ 	.byte	0xff
	.zero		1


	//   ....[124]....
        /*08cc*/ 	.word	0x000099d0
        /*08d0*/ 	.word	0x00000000
        /*08d4*/ 	.word	0x00000088
        /*08d8*/ 	.short	0x010a
        /*08da*/ 	.byte	0xff
	.zero		1


	//   ....[125]....
        /*08dc*/ 	.word	0x00009a30
        /*08e0*/ 	.word	0x00000000
        /*08e4*/ 	.word	0x00000060
        /*08e8*/ 	.short	0x010a
        /*08ea*/ 	.byte	0xff
	.zero		1


	//   ....[126]....
        /*08ec*/ 	.word	0x00009a90
        /*08f0*/ 	.word	0x00000000
        /*08f4*/ 	.word	0x00000068
        /*08f8*/ 	.short	0x010a
        /*08fa*/ 	.byte	0xff
	.zero		1


	//   ....[127]....
        /*08fc*/ 	.word	0x00009af0
        /*0900*/ 	.word	0x00000000
        /*0904*/ 	.word	0x00000070
        /*0908*/ 	.short	0x010a
        /*090a*/ 	.byte	0xff
	.zero		1


	//   ....[128]....
        /*090c*/ 	.word	0x00009b50
        /*0910*/ 	.word	0x00000000
        /*0914*/ 	.word	0x00000078
        /*0918*/ 	.short	0x010a
        /*091a*/ 	.byte	0xff
	.zero		1


	//   ....[129]....
        /*091c*/ 	.word	0x00009bb0
        /*0920*/ 	.word	0x00000000
        /*0924*/ 	.word	0x00000060
        /*0928*/ 	.short	0x010a
        /*092a*/ 	.byte	0xff
	.zero		1


	//   ....[130]....
        /*092c*/ 	.word	0x00009c10
        /*0930*/ 	.word	0x00000000
        /*0934*/ 	.word	0x00000068
        /*0938*/ 	.short	0x010a
        /*093a*/ 	.byte	0xff
	.zero		1


	//   ....[131]....
        /*093c*/ 	.word	0x00009c70
        /*0940*/ 	.word	0x00000000
        /*0944*/ 	.word	0x00000070
        /*0948*/ 	.short	0x010a
        /*094a*/ 	.byte	0xff
	.zero		1


	//   ....[132]....
        /*094c*/ 	.word	0x00009cc0
        /*0950*/ 	.word	0x00000003
        /*0954*/ 	.word	0x00000090
        /*0958*/ 	.short	0x010a
        /*095a*/ 	.byte	0xff
	.zero		1


	//   ....[133]....
        /*095c*/ 	.word	0x00009d20
        /*0960*/ 	.word	0x00000002
        /*0964*/ 	.word	0x00000040
        /*0968*/ 	.short	0x010a
        /*096a*/ 	.byte	0xff
	.zero		1


	//   ....[134]....
        /*096c*/ 	.word	0x00009d70
        /*0970*/ 	.word	0x00000063
        /*0974*/ 	.word	0x000000b0
        /*0978*/ 	.short	0x010a
        /*097a*/ 	.byte	0xff
	.zero		1


	//   ....[135]....
        /*097c*/ 	.word	0x00009dc0
        /*0980*/ 	.word	0x00000003
        /*0984*/ 	.word	0x00000040
        /*0988*/ 	.short	0x010a
        /*098a*/ 	.byte	0xff
	.zero		1


	//   ....[136]....
        /*098c*/ 	.word	0x00009e10
        /*0990*/ 	.word	0x0000003e
        /*0994*/ 	.word	0x00000040
        /*0998*/ 	.short	0x010a
        /*099a*/ 	.byte	0xff
	.zero		1


	//   ....[137]....
        /*099c*/ 	.word	0x00009e60
        /*09a0*/ 	.word	0x0000003e
        /*09a4*/ 	.word	0x00000040
        /*09a8*/ 	.short	0x010a
        /*09aa*/ 	.byte	0xff
	.zero		1


	//----- nvinfo : EIATTR_NUM_MBARRIERS
	.align		4
.L_47:
        /*09ac*/ 	.byte	0x03, 0x38
        /*09ae*/ 	.short	0x0022


	//----- nvinfo : EIATTR_EXIT_INSTR_OFFSETS
	.align		4
        /*09b0*/ 	.byte	0x04, 0x1c
        /*09b2*/ 	.short	(.L_49 - .L_48)


	//   ....[0]....
.L_48:
        /*09b4*/ 	.word	0x00002930


	//   ....[1]....
        /*09b8*/ 	.word	0x00002e20


	//   ....[2]....
        /*09bc*/ 	.word	0x00002e80


	//   ....[3]....
        /*09c0*/ 	.word	0x00003cb0


	//   ....[4]....
        /*09c4*/ 	.word	0x00004e10


	//   ....[5]....
        /*09c8*/ 	.word	0x00004e50


	//   ....[6]....
        /*09cc*/ 	.word	0x000091d0


	//   ....[7]....
        /*09d0*/ 	.word	0x00009250


	//   ....[8]....
        /*09d4*/ 	.word	0x00009280


	//   ....[9]....
        /*09d8*/ 	.word	0x000092f0


	//----- nvinfo : EIATTR_MAX_THREADS
	.align		4
.L_49:
        /*09dc*/ 	.byte	0x04, 0x05
        /*09de*/ 	.short	(.L_51 - .L_50)
.L_50:
        /*09e0*/ 	.word	0x00000100
        /*09e4*/ 	.word	0x00000001
        /*09e8*/ 	.word	0x00000001


	//----- nvinfo : EIATTR_CRS_STACK_SIZE
	.align		4
.L_51:
        /*09ec*/ 	.byte	0x04, 0x1e
        /*09ee*/ 	.short	(.L_53 - .L_52)
.L_52:
        /*09f0*/ 	.word	0x00000000


	//----- nvinfo : EIATTR_CBANK_PARAM_SIZE
	.align		4
.L_53:
        /*09f4*/ 	.byte	0x03, 0x19
        /*09f6*/ 	.short	0x0800


	//----- nvinfo : EIATTR_PARAM_CBANK
	.align		4
        /*09f8*/ 	.byte	0x04, 0x0a
        /*09fa*/ 	.short	(.L_55 - .L_54)
	.align		4
.L_54:
        /*09fc*/ 	.word	index@(.nv.constant0._ZN7cutlass13device_kernelINS_4gemm6kernel13GemmUniversalIN4cute5tupleIJiiiiEEENS1_10collective13CollectiveMmaINS1_35MainloopSm100TmaUmmaWarpSpecializedILi4ELi2ELi4ENS5_IJNS4_1CILi1EEENSA_ILi2EEESB_EEEEENS5_IJNSA_ILi128EEESF_NSA_ILi32EEEEEENS_6half_tENS5_IJlSB_lEEESI_SJ_NS4_8TiledMMAINS4_8MMA_AtomIJNS4_20SM100_MMA_F16BF16_SSISI_SI_fLi128ELi128ELNS4_4UMMA5MajorE0ELSO_0ELNSN_7ScaleInE0ELSP_0EEEEEENS4_6LayoutINS5_IJSB_SB_SB_EEENS5_IJNSA_ILi0EEESU_SU_EEEEENS5_IJNS4_10UnderscoreESX_SX_EEEEENS4_23SM90_TMA_LOAD_MULTICASTENS4_14ComposedLayoutINS4_7SwizzleILi2ELi4ELi3EEENS4_18smem_ptr_flag_bitsILi16EEENSS_INS5_IJNSA_ILi8EEESG_EEENS5_IJSG_SB_EEEEEEEvNS4_8identityENS4_13SM90_TMA_LOADES1A_vS1B_EENS_8epilogue10collective18CollectiveEpilogueINS1E_23Sm100TmaWarpSpecializedILi4ELi2ELi32ELb1ELb0EEEJSH_NS5_IJNSS_ISF_SB_EENSS_ISG_SB_EEEEESI_SJ_SI_SJ_NS1E_6fusion15FusionCallbacksIS1I_NS1M_17LinearCombinationISI_fSI_fLNS_15FloatRoundStyleE2EEESH_S1L_JEEENS4_5SM1004TMEM4LOAD26SM100_TMEM_LOAD_32dp32b32xES1C_S1A_NS4_39AutoVectorizingCopyWithAssumedAlignmentILi128EEENS4_14SM90_TMA_STOREES1A_S1X_S1X_EEEvvEEEEvNT_6ParamsE)
        /*0a00*/ 	.short	0x0380
        /*0a02*/ 	.short	0x0800


	//----- nvinfo : EIATTR_SW_WAR
	.align		4
.L_55:
        /*0a04*/ 	.byte	0x04, 0x36
        /*0a06*/ 	.short	(.L_57 - .L_56)
.L_56:
        /*0a08*/ 	.word	0x00000008
.L_57:


//--------------------- .nv.callgraph             --------------------------
	.section	.nv.callgraph,"",@"SHT_CUDA_CALLGRAPH"
	.align	4
	.sectionentsize	8
	.align		4
        /*0000*/ 	.word	0x00000000
	.align		4
        /*0004*/ 	.word	0xffffffff
	.align		4
        /*0008*/ 	.word	index@(_ZN7cutlass13device_kernelINS_4gemm6kernel13GemmUniversalIN4cute5tupleIJiiiiEEENS1_10collective13CollectiveMmaINS1_35MainloopSm100TmaUmmaWarpSpecializedILi4ELi2ELi4ENS5_IJNS4_1CILi1EEENSA_ILi2EEESB_EEEEENS5_IJNSA_ILi128EEESF_NSA_ILi32EEEEEENS_6half_tENS5_IJlSB_lEEESI_SJ_NS4_8TiledMMAINS4_8MMA_AtomIJNS4_20SM100_MMA_F16BF16_SSISI_SI_fLi128ELi128ELNS4_4UMMA5MajorE0ELSO_0ELNSN_7ScaleInE0ELSP_0EEEEEENS4_6LayoutINS5_IJSB_SB_SB_EEENS5_IJNSA_ILi0EEESU_SU_EEEEENS5_IJNS4_10UnderscoreESX_SX_EEEEENS4_23SM90_TMA_LOAD_MULTICASTENS4_14ComposedLayoutINS4_7SwizzleILi2ELi4ELi3EEENS4_18smem_ptr_flag_bitsILi16EEENSS_INS5_IJNSA_ILi8EEESG_EEENS5_IJSG_SB_EEEEEEEvNS4_8identityENS4_13SM90_TMA_LOADES1A_vS1B_EENS_8epilogue10collective18CollectiveEpilogueINS1E_23Sm100TmaWarpSpecializedILi4ELi2ELi32ELb1ELb0EEEJSH_NS5_IJNSS_ISF_SB_EENSS_ISG_SB_EEEEESI_SJ_SI_SJ_NS1E_6fusion15FusionCallbacksIS1I_NS1M_17LinearCombinationISI_fSI_fLNS_15FloatRoundStyleE2EEESH_S1L_JEEENS4_5SM1004TMEM4LOAD26SM100_TMEM_LOAD_32dp32b32xES1C_S1A_NS4_39AutoVectorizingCopyWithAssumedAlignmentILi128EEENS4_14SM90_TMA_STOREES1A_S1X_S1X_EEEvvEEEEvNT_6ParamsE)
	.align		4
        /*000c*/ 	.word	index@(__assertfail)
	.align		4
        /*0010*/ 	.word	0x00000000
	.align		4
        /*0014*/ 	.word	0xfffffffe
	.align		4
        /*0018*/ 	.word	0x00000000
	.align		4
        /*001c*/ 	.word	0xfffffffd
	.align		4
        /*0020*/ 	.word	0x00000000
	.align		4
        /*0024*/ 	.word	0xfffffffc


//--------------------- .nv.constant4             --------------------------
	.section	.nv.constant4,"a",@progbits
	.align	8
	.align		8
.nv.constant4:
        /*0000*/ 	.dword	__assertfail
	.align		8
        /*0008*/ 	.dword	__unnamed_1
	.align		8
        /*0010*/ 	.dword	__unnamed_2
	.align		8
        /*0018*/ 	.dword	_ZN39_INTERNAL_c5ebd7ba_4_k_cu_58173e06_64144cuda3std3__45__cpo5beginE
	.align		8
        /*0020*/ 	.dword	_ZN39_INTERNAL_c5ebd7ba_4_k_cu_58173e06_64144cuda3std3__45__cpo3endE
	.align		8
        /*0028*/ 	.dword	_ZN39_INTERNAL_c5ebd7ba_4_k_cu_58173e06_64144cuda3std3__45__cpo6cbeginE
	.align		8
        /*0030*/ 	.dword	_ZN39_INTERNAL_c5ebd7ba_4_k_cu_58173e06_64144cuda3std3__45__cpo4cendE
	.align		8
        /*0038*/ 	.dword	_ZN39_INTERNAL_c5ebd7ba_4_k_cu_58173e06_64144cuda3std3__441_GLOBAL__N__c5ebd7ba_4_k_cu_58173e06_64146ignoreE
	.align		8
        /*0040*/ 	.dword	_ZN39_INTERNAL_c5ebd7ba_4_k_cu_58173e06_64144cuda3std3__419piecewise_constructE
	.align		8
        /*0048*/ 	.dword	_ZN39_INTERNAL_c5ebd7ba_4_k_cu_58173e06_64144cuda3std3__48in_placeE
	.align		8
        /*0050*/ 	.dword	_ZN39_INTERNAL_c5ebd7ba_4_k_cu_58173e06_64144cuda3std6ranges3__45__cpo4swapE
	.align		8
        /*0058*/ 	.dword	_ZN39_INTERNAL_c5ebd7ba_4_k_cu_58173e06_64144cuda3std6ranges3__45__cpo9iter_moveE
	.align		8
        /*0060*/ 	.dword	_ZN39_INTERNAL_c5ebd7ba_4_k_cu_58173e06_64144cute7productE
	.align		8
        /*0068*/ 	.dword	_ZN39_INTERNAL_c5ebd7ba_4_k_cu_58173e06_64144cute1_E
	.align		8
        /*0070*/ 	.dword	$str$25
	.align		8
        /*0078*/ 	.dword	$str$26
	.align		8
        /*0080*/ 	.dword	$str$27
	.align		8
        /*0088*/ 	.dword	$str$28


//--------------------- .text._ZN7cutlass13device_kernelINS_4gemm6kernel13GemmUniversalIN4cute5tupleIJiiiiEEENS1_10collective13CollectiveMmaINS1_35MainloopSm100TmaUmmaWarpSpecializedILi4ELi2ELi4ENS5_IJNS4_1CILi1EEENSA_ILi2EEESB_EEEEENS5_IJNSA_ILi128EEESF_NSA_ILi32EEEEEENS_6half_tENS5_IJlSB_lEEESI_SJ_NS4_8TiledMMAINS4_8MMA_AtomIJNS4_20SM100_MMA_F16BF16_SSISI_SI_fLi128ELi128ELNS4_4UMMA5MajorE0ELSO_0ELNSN_7ScaleInE0ELSP_0EEEEEENS4_6LayoutINS5_IJSB_SB_SB_EEENS5_IJNSA_ILi0EEESU_SU_EEEEENS5_IJNS4_10UnderscoreESX_SX_EEEEENS4_23SM90_TMA_LOAD_MULTICASTENS4_14ComposedLayoutINS4_7SwizzleILi2ELi4ELi3EEENS4_18smem_ptr_flag_bitsILi16EEENSS_INS5_IJNSA_ILi8EEESG_EEENS5_IJSG_SB_EEEEEEEvNS4_8identityENS4_13SM90_TMA_LOADES1A_vS1B_EENS_8epilogue10collective18CollectiveEpilogueINS1E_23Sm100TmaWarpSpecializedILi4ELi2ELi32ELb1ELb0EEEJSH_NS5_IJNSS_ISF_SB_EENSS_ISG_SB_EEEEESI_SJ_SI_SJ_NS1E_6fusion15FusionCallbacksIS1I_NS1M_17LinearCombinationISI_fSI_fLNS_15FloatRoundStyleE2EEESH_S1L_JEEENS4_5SM1004TMEM4LOAD26SM100_TMEM_LOAD_32dp32b32xES1C_S1A_NS4_39AutoVectorizingCopyWithAssumedAlignmentILi128EEENS4_14SM90_TMA_STOREES1A_S1X_S1X_EEEvvEEEEvNT_6ParamsE --------------------------
	.section	.text._ZN7cutlass13device_kernelINS_4gemm6kernel13GemmUniversalIN4cute5tupleIJiiiiEEENS1_10collective13CollectiveMmaINS1_35MainloopSm100TmaUmmaWarpSpecializedILi4ELi2ELi4ENS5_IJNS4_1CILi1EEENSA_ILi2EEESB_EEEEENS5_IJNSA_ILi128EEESF_NSA_ILi32EEEEEENS_6half_tENS5_IJlSB_lEEESI_SJ_NS4_8TiledMMAINS4_8MMA_AtomIJNS4_20SM100_MMA_F16BF16_SSISI_SI_fLi128ELi128ELNS4_4UMMA5MajorE0ELSO_0ELNSN_7ScaleInE0ELSP_0EEEEEENS4_6LayoutINS5_IJSB_SB_SB_EEENS5_IJNSA_ILi0EEESU_SU_EEEEENS5_IJNS4_10UnderscoreESX_SX_EEEEENS4_23SM90_TMA_LOAD_MULTICASTENS4_14ComposedLayoutINS4_7SwizzleILi2ELi4ELi3EEENS4_18smem_ptr_flag_bitsILi16EEENSS_INS5_IJNSA_ILi8EEESG_EEENS5_IJSG_SB_EEEEEEEvNS4_8identityENS4_13SM90_TMA_LOADES1A_vS1B_EENS_8epilogue10collective18CollectiveEpilogueINS1E_23Sm100TmaWarpSpecializedILi4ELi2ELi32ELb1ELb0EEEJSH_NS5_IJNSS_ISF_SB_EENSS_ISG_SB_EEEEESI_SJ_SI_SJ_NS1E_6fusion15FusionCallbacksIS1I_NS1M_17LinearCombinationISI_fSI_fLNS_15FloatRoundStyleE2EEESH_S1L_JEEENS4_5SM1004TMEM4LOAD26SM100_TMEM_LOAD_32dp32b32xES1C_S1A_NS4_39AutoVectorizingCopyWithAssumedAlignmentILi128EEENS4_14SM90_TMA_STOREES1A_S1X_S1X_EEEvvEEEEvNT_6ParamsE,"ax",@progbits
	.align	128
.text._ZN7cutlass13device_kernelINS_4gemm6kernel13GemmUniversalIN4cute5tupleIJiiiiEEENS1_10collective13CollectiveMmaINS1_35MainloopSm100TmaUmmaWarpSpecializedILi4ELi2ELi4ENS5_IJNS4_1CILi1EEENSA_ILi2EEESB_EEEEENS5_IJNSA_ILi128EEESF_NSA_ILi32EEEEEENS_6half_tENS5_IJlSB_lEEESI_SJ_NS4_8TiledMMAINS4_8MMA_AtomIJNS4_20SM100_MMA_F16BF16_SSISI_SI_fLi128ELi128ELNS4_4UMMA5MajorE0ELSO_0ELNSN_7ScaleInE0ELSP_0EEEEEENS4_6LayoutINS5_IJSB_SB_SB_EEENS5_IJNSA_ILi0EEESU_SU_EEEEENS5_IJNS4_10UnderscoreESX_SX_EEEEENS4_23SM90_TMA_LOAD_MULTICASTENS4_14ComposedLayoutINS4_7SwizzleILi2ELi4ELi3EEENS4_18smem_ptr_flag_bitsILi16EEENSS_INS5_IJNSA_ILi8EEESG_EEENS5_IJSG_SB_EEEEEEEvNS4_8identityENS4_13SM90_TMA_LOADES1A_vS1B_EENS_8epilogue10collective18CollectiveEpilogueINS1E_23Sm100TmaWarpSpecializedILi4ELi2ELi32ELb1ELb0EEEJSH_NS5_IJNSS_ISF_SB_EENSS_ISG_SB_EEEEESI_SJ_SI_SJ_NS1E_6fusion15FusionCallbacksIS1I_NS1M_17LinearCombinationISI_fSI_fLNS_15FloatRoundStyleE2EEESH_S1L_JEEENS4_5SM1004TMEM4LOAD26SM100_TMEM_LOAD_32dp32b32xES1C_S1A_NS4_39AutoVectorizingCopyWithAssumedAlignmentILi128EEENS4_14SM90_TMA_STOREES1A_S1X_S1X_EEEvvEEEEvNT_6ParamsE:
        .type           _ZN7cutlass13device_kernelINS_4gemm6kernel13GemmUniversalIN4cute5tupleIJiiiiEEENS1_10collective13CollectiveMmaINS1_35MainloopSm100TmaUmmaWarpSpecializedILi4ELi2ELi4ENS5_IJNS4_1CILi1EEENSA_ILi2EEESB_EEEEENS5_IJNSA_ILi128EEESF_NSA_ILi32EEEEEENS_6half_tENS5_IJlSB_lEEESI_SJ_NS4_8TiledMMAINS4_8MMA_AtomIJNS4_20SM100_MMA_F16BF16_SSISI_SI_fLi128ELi128ELNS4_4UMMA5MajorE0ELSO_0ELNSN_7ScaleInE0ELSP_0EEEEEENS4_6LayoutINS5_IJSB_SB_SB_EEENS5_IJNSA_ILi0EEESU_SU_EEEEENS5_IJNS4_10UnderscoreESX_SX_EEEEENS4_23SM90_TMA_LOAD_MULTICASTENS4_14ComposedLayoutINS4_7SwizzleILi2ELi4ELi3EEENS4_18smem_ptr_flag_bitsILi16EEENSS_INS5_IJNSA_ILi8EEESG_EEENS5_IJSG_SB_EEEEEEEvNS4_8identityENS4_13SM90_TMA_LOADES1A_vS1B_EENS_8epilogue10collective18CollectiveEpilogueINS1E_23Sm100TmaWarpSpecializedILi4ELi2ELi32ELb1ELb0EEEJSH_NS5_IJNSS_ISF_SB_EENSS_ISG_SB_EEEEESI_SJ_SI_SJ_NS1E_6fusion15FusionCallbacksIS1I_NS1M_17LinearCombinationISI_fSI_fLNS_15FloatRoundStyleE2EEESH_S1L_JEEENS4_5SM1004TMEM4LOAD26SM100_TMEM_LOAD_32dp32b32xES1C_S1A_NS4_39AutoVectorizingCopyWithAssumedAlignmentILi128EEENS4_14SM90_TMA_STOREES1A_S1X_S1X_EEEvvEEEEvNT_6ParamsE,@function
        .size           _ZN7cutlass13device_kernelINS_4gemm6kernel13GemmUniversalIN4cute5tupleIJiiiiEEENS1_10collective13CollectiveMmaINS1_35MainloopSm100TmaUmmaWarpSpecializedILi4ELi2ELi4ENS5_IJNS4_1CILi1EEENSA_ILi2EEESB_EEEEENS5_IJNSA_ILi128EEESF_NSA_ILi32EEEEEENS_6half_tENS5_IJlSB_lEEESI_SJ_NS4_8TiledMMAINS4_8MMA_AtomIJNS4_20SM100_MMA_F16BF16_SSISI_SI_fLi128ELi128ELNS4_4UMMA5MajorE0ELSO_0ELNSN_7ScaleInE0ELSP_0EEEEEENS4_6LayoutINS5_IJSB_SB_SB_EEENS5_IJNSA_ILi0EEESU_SU_EEEEENS5_IJNS4_10UnderscoreESX_SX_EEEEENS4_23SM90_TMA_LOAD_MULTICASTENS4_14ComposedLayoutINS4_7SwizzleILi2ELi4ELi3EEENS4_18smem_ptr_flag_bitsILi16EEENSS_INS5_IJNSA_ILi8EEESG_EEENS5_IJSG_SB_EEEEEEEvNS4_8identityENS4_13SM90_TMA_LOADES1A_vS1B_EENS_8epilogue10collective18CollectiveEpilogueINS1E_23Sm100TmaWarpSpecializedILi4ELi2ELi32ELb1ELb0EEEJSH_NS5_IJNSS_ISF_SB_EENSS_ISG_SB_EEEEESI_SJ_SI_SJ_NS1E_6fusion15FusionCallbacksIS1I_NS1M_17LinearCombinationISI_fSI_fLNS_15FloatRoundStyleE2EEESH_S1L_JEEENS4_5SM1004TMEM4LOAD26SM100_TMEM_LOAD_32dp32b32xES1C_S1A_NS4_39AutoVectorizingCopyWithAssumedAlignmentILi128EEENS4_14SM90_TMA_STOREES1A_S1X_S1X_EEEvvEEEEvNT_6ParamsE,(.L_x_183 - _ZN7cutlass13device_kernelINS_4gemm6kernel13GemmUniversalIN4cute5tupleIJiiiiEEENS1_10collective13CollectiveMmaINS1_35MainloopSm100TmaUmmaWarpSpecializedILi4ELi2ELi4ENS5_IJNS4_1CILi1EEENSA_ILi2EEESB_EEEEENS5_IJNSA_ILi128EEESF_NSA_ILi32EEEEEENS_6half_tENS5_IJlSB_lEEESI_SJ_NS4_8TiledMMAINS4_8MMA_AtomIJNS4_20SM100_MMA_F16BF16_SSISI_SI_fLi128ELi128ELNS4_4UMMA5MajorE0ELSO_0ELNSN_7ScaleInE0ELSP_0EEEEEENS4_6LayoutINS5_IJSB_SB_SB_EEENS5_IJNSA_ILi0EEESU_SU_EEEEENS5_IJNS4_10UnderscoreESX_SX_EEEEENS4_23SM90_TMA_LOAD_MULTICASTENS4_14ComposedLayoutINS4_7SwizzleILi2ELi4ELi3EEENS4_18smem_ptr_flag_bitsILi16EEENSS_INS5_IJNSA_ILi8EEESG_EEENS5_IJSG_SB_EEEEEEEvNS4_8identityENS4_13SM90_TMA_LOADES1A_vS1B_EENS_8epilogue10collective18CollectiveEpilogueINS1E_23Sm100TmaWarpSpecializedILi4ELi2ELi32ELb1ELb0EEEJSH_NS5_IJNSS_ISF_SB_EENSS_ISG_SB_EEEEESI_SJ_SI_SJ_NS1E_6fusion15FusionCallbacksIS1I_NS1M_17LinearCombinationISI_fSI_fLNS_15FloatRoundStyleE2EEESH_S1L_JEEENS4_5SM1004TMEM4LOAD26SM100_TMEM_LOAD_32dp32b32xES1C_S1A_NS4_39AutoVectorizingCopyWithAssumedAlignmentILi128EEENS4_14SM90_TMA_STOREES1A_S1X_S1X_EEEvvEEEEvNT_6ParamsE)
        .other          _ZN7cutlass13device_kernelINS_4gemm6kernel13GemmUniversalIN4cute5tupleIJiiiiEEENS1_10collective13CollectiveMmaINS1_35MainloopSm100TmaUmmaWarpSpecializedILi4ELi2ELi4ENS5_IJNS4_1CILi1EEENSA_ILi2EEESB_EEEEENS5_IJNSA_ILi128EEESF_NSA_ILi32EEEEEENS_6half_tENS5_IJlSB_lEEESI_SJ_NS4_8TiledMMAINS4_8MMA_AtomIJNS4_20SM100_MMA_F16BF16_SSISI_SI_fLi128ELi128ELNS4_4UMMA5MajorE0ELSO_0ELNSN_7ScaleInE0ELSP_0EEEEEENS4_6LayoutINS5_IJSB_SB_SB_EEENS5_IJNSA_ILi0EEESU_SU_EEEEENS5_IJNS4_10UnderscoreESX_SX_EEEEENS4_23SM90_TMA_LOAD_MULTICASTENS4_14ComposedLayoutINS4_7SwizzleILi2ELi4ELi3EEENS4_18smem_ptr_flag_bitsILi16EEENSS_INS5_IJNSA_ILi8EEESG_EEENS5_IJSG_SB_EEEEEEEvNS4_8identityENS4_13SM90_TMA_LOADES1A_vS1B_EENS_8epilogue10collective18CollectiveEpilogueINS1E_23Sm100TmaWarpSpecializedILi4ELi2ELi32ELb1ELb0EEEJSH_NS5_IJNSS_ISF_SB_EENSS_ISG_SB_EEEEESI_SJ_SI_SJ_NS1E_6fusion15FusionCallbacksIS1I_NS1M_17LinearCombinationISI_fSI_fLNS_15FloatRoundStyleE2EEESH_S1L_JEEENS4_5SM1004TMEM4LOAD26SM100_TMEM_LOAD_32dp32b32xES1C_S1A_NS4_39AutoVectorizingCopyWithAssumedAlignmentILi128EEENS4_14SM90_TMA_STOREES1A_S1X_S1X_EEEvvEEEEvNT_6ParamsE,@"STO_CUDA_ENTRY STV_DEFAULT"
_ZN7cutlass13device_kernelINS_4gemm6kernel13GemmUniversalIN4cute5tupleIJiiiiEEENS1_10collective13CollectiveMmaINS1_35MainloopSm100TmaUmmaWarpSpecializedILi4ELi2ELi4ENS5_IJNS4_1CILi1EEENSA_ILi2EEESB_EEEEENS5_IJNSA_ILi128EEESF_NSA_ILi32EEEEEENS_6half_tENS5_IJlSB_lEEESI_SJ_NS4_8TiledMMAINS4_8MMA_AtomIJNS4_20SM100_MMA_F16BF16_SSISI_SI_fLi128ELi128ELNS4_4UMMA5MajorE0ELSO_0ELNSN_7ScaleInE0ELSP_0EEEEEENS4_6LayoutINS5_IJSB_SB_SB_EEENS5_IJNSA_ILi0EEESU_SU_EEEEENS5_IJNS4_10UnderscoreESX_SX_EEEEENS4_23SM90_TMA_LOAD_MULTICASTENS4_14ComposedLayoutINS4_7SwizzleILi2ELi4ELi3EEENS4_18smem_ptr_flag_bitsILi16EEENSS_INS5_IJNSA_ILi8EEESG_EEENS5_IJSG_SB_EEEEEEEvNS4_8identityENS4_13SM90_TMA_LOADES1A_vS1B_EENS_8epilogue10collective18CollectiveEpilogueINS1E_23Sm100TmaWarpSpecializedILi4ELi2ELi32ELb1ELb0EEEJSH_NS5_IJNSS_ISF_SB_EENSS_ISG_SB_EEEEESI_SJ_SI_SJ_NS1E_6fusion15FusionCallbacksIS1I_NS1M_17LinearCombinationISI_fSI_fLNS_15FloatRoundStyleE2EEESH_S1L_JEEENS4_5SM1004TMEM4LOAD26SM100_TMEM_LOAD_32dp32b32xES1C_S1A_NS4_39AutoVectorizingCopyWithAssumedAlignmentILi128EEENS4_14SM90_TMA_STOREES1A_S1X_S1X_EEEvvEEEEvNT_6ParamsE:
[----:B------:R-:W1:Y:S01]  /*0000*/  LDC R1, c[0x0][0x37c] ;  /* 0x0000df00ff017b82 */ /* 0x000e620000000800 */
[----:B------:R-:W2:Y:S01]  /*0010*/  S2R R94, SR_TID.X ;  /* 0x00000000005e7919 */ /* 0x000ea20000002100 */
[----:B------:R-:W3:Y:S01]  /*0020*/  LDCU.64 UR8, c[0x0][0x890] ;  /* 0x00011200ff0877ac */ /* 0x000ee20008000a00 */
[----:B------:R-:W-:Y:S02]  /*0030*/  PRMT R80, RZ, 0x7610, R80 ;  /* 0x00007610ff507816 */ /* 0x000fe40000000050 */
[----:B------:R-:W-:Y:S01]  /*0040*/  ELECT P3, URZ, PT ;  /* 0x0000000000ff782f */ /* 0x000fe20003860000 */
[----:B---3--:R-:W-:-:S04]  /*0050*/  UISETP.NE.U32.AND UP0, UPT, UR8, URZ, UPT ;  /* 0x000000ff0800728c */ /* 0x008fc8000bf05070 */
[----:B------:R-:W-:Y:S01]  /*0060*/  UISETP.NE.AND.EX UP0, UPT, UR9, URZ, UPT, UP0 ;  /* 0x000000ff0900728c */ /* 0x000fe2000bf05300 */
[----:B--2---:R-:W-:-:S05]  /*0070*/  SHF.R.U32.HI R81, RZ, 0x5, R94 ;  /* 0x00000005ff517819 */ /* 0x004fca000001165e */
[----:B------:R-:W2:Y:S02]  /*0080*/  SHFL.IDX PT, R0, R81, RZ, 0x1f ;  /* 0x00001fff51007589 */ /* 0x000ea400000e0000 */
[----:B--2---:R-:W-:Y:S01]  /*0090*/  R2UR UR17, R0 ;  /* 0x00000000001172ca */ /* 0x004fe200000e0000 */
[----:B-1----:R-:W-:-:S14]  /*00a0*/  BRA.U UP0, `(.L_x_0) ;  /* 0x0000000100307547 */ /* 0x002fdc000b800000 */
[----:B------:R-:W1:Y:S02]  /*00b0*/  LDCU.64 UR4, c[0x0][0x888] ;  /* 0x00011100ff0477ac */ /* 0x000e640008000a00 */
[----:B-1----:R-:W-:-:S04]  /*00c0*/  UISETP.NE.U32.AND UP0, UPT, UR4, URZ, UPT ;  /* 0x000000ff0400728c */ /* 0x002fc8000bf05070 */
[----:B------:R-:W-:-:S09]  /*00d0*/  UISETP.NE.AND.EX UP0, UPT, UR5, URZ, UPT, UP0 ;  /* 0x000000ff0500728c */ /* 0x000fd2000bf05300 */
[----:B------:R-:W-:Y:S05]  /*00e0*/  BRA.U !UP0, `(.L_x_1) ;  /* 0x0000000108147547 */ /* 0x000fea000b800000 */
[----:B------:R-:W1:Y:S01]  /*00f0*/  LDC.64 R2, c[0x0][0x888] ;  /* 0x00022200ff027b82 */ /* 0x000e620000000a00 */
[----:B------:R-:W1:Y:S02]  /*0100*/  LDCU.64 UR4, c[0x0][0x358] ;  /* 0x00006b00ff0477ac */ /* 0x000e640008000a00 */
[----:B-1----:R1:W5:Y:S01]  /*0110*/  LDG.E R41, desc[UR4][R2.64] ;  /* 0x0000000402297981 */ /* 0x002362000c1e1900 */
[----:B------:R-:W-:Y:S01]  /*0120*/  HFMA2 R80, -RZ, RZ, 0, 5.9604644775390625e-08 ;  /* 0x00000001ff507431 */ /* 0x000fe200000001ff */
[----:B------:R-:W-:Y:S05]  /*0130*/  BRA `(.L_x_0) ;  /* 0x00000000000c7947 */ /* 0x000fea0003800000 */
.L_x_1:
[----:B------:R-:W1:Y:S01]  /*0140*/  LDCU UR4, c[0x0][0x880] ;  /* 0x00011000ff0477ac */ /* 0x000e620008000800 */
[----:B------:R-:W-:Y:S01]  /*0150*/  HFMA2 R80, -RZ, RZ, 0, 5.9604644775390625e-08 ;  /* 0x00000001ff507431 */ /* 0x000fe200000001ff */
[----:B-1----:R-:W-:-:S07]  /*0160*/  MOV R41, UR4 ;  /* 0x0000000400297c02 */ /* 0x002fce0008000f00 */
.L_x_0:
[----:B------:R-:W2:Y:S02]  /*0170*/  LDCU.64 UR4, c[0x0][0x8b0] ;  /* 0x00011600ff0477ac */ /* 0x000ea40008000a00 */
[----:B--2---:R-:W-:-:S04]  /*0180*/  UISETP.NE.U32.AND UP0, UPT, UR4, URZ, UPT ;  /* 0x000000ff0400728c */ /* 0x004fc8000bf05070 */
[----:B------:R-:W-:-:S09]  /*0190*/  UISETP.NE.AND.EX UP0, UPT, UR5, URZ, UPT, UP0 ;  /* 0x000000ff0500728c */ /* 0x000fd2000bf05300 */
[----:B------:R-:W-:Y:S05]  /*01a0*/  BRA.U UP0, `(.L_x_2) ;  /* 0x0000000100287547 */ /* 0x000fea000b800000 */
[----:B------:R-:W2:Y:S02]  /*01b0*/  LDCU.64 UR4, c[0x0][0x8a8] ;  /* 0x00011500ff0477ac */ /* 0x000ea40008000a00 */
[----:B--2---:R-:W-:-:S04]  /*01c0*/  UISETP.NE.U32.AND UP0, UPT, UR4, URZ, UPT ;  /* 0x000000ff0400728c */ /* 0x004fc8000bf05070 */
[----:B------:R-:W-:-:S09]  /*01d0*/  UISETP.NE.AND.EX UP0, UPT, UR5, URZ, UPT, UP0 ;  /* 0x000000ff0500728c */ /* 0x000fd2000bf05300 */
[----:B------:R-:W-:Y:S05]  /*01e0*/  BRA.U !UP0, `(.L_x_3) ;  /* 0x0000000108107547 */ /* 0x000fea000b800000 */
[----:B------:R-:W2:Y:S01]  /*01f0*/  LDC.64 R38, c[0x0][0x8a8] ;  /* 0x00022a00ff267b82 */ /* 0x000ea20000000a00 */
[----:B------:R-:W2:Y:S02]  /*0200*/  LDCU.64 UR4, c[0x0][0x358] ;  /* 0x00006b00ff0477ac */ /* 0x000ea40008000a00 */
[----:B--2---:R2:W5:Y:S01]  /*0210*/  LDG.E R38, desc[UR4][R38.64] ;  /* 0x0000000426267981 */ /* 0x004562000c1e1900 */
[----:B------:R-:W-:Y:S05]  /*0220*/  BRA `(.L_x_2) ;  /* 0x0000000000087947 */ /* 0x000fea0003800000 */
.L_x_3:
[----:B------:R-:W2:Y:S02]  /*0230*/  LDCU UR4, c[0x0][0x8a0] ;  /* 0x00011400ff0477ac */ /* 0x000ea40008000800 */
[----:B--2---:R-:W-:Y:S02]  /*0240*/  MOV R38, UR4 ;  /* 0x0000000400267c02 */ /* 0x004fe40008000f00 */
.L_x_2:
[----:B------:R-:W-:Y:S01]  /*0250*/  IMAD.U32 R0, RZ, RZ, UR17 ;  /* 0x00000011ff007e24 */ /* 0x000fe2000f8e00ff */
[----:B------:R-:W-:Y:S04]  /*0260*/  BSSY.RECONVERGENT B0, `(.L_x_4) ;  /* 0x000000c000007945 */ /* 0x000fe80003800200 */
[C---:B------:R-:W-:Y:S02]  /*0270*/  ISETP.NE.OR P1, PT, R0.reuse, 0x1, !P3 ;  /* 0x000000010000780c */ /* 0x040fe40005f25670 */
[----:B------:R-:W-:-:S11]  /*0280*/  ISETP.NE.OR P0, PT, R0, 0x3, !P3 ;  /* 0x000000030000780c */ /* 0x000fd60005f05670 */
[----:B------:R-:W-:Y:S05]  /*0290*/  @P1 BRA `(.L_x_5) ;  /* 0x0000000000201947 */ /* 0x000fea0003800000 */
[----:B------:R-:W3:Y:S02]  /*02a0*/  LDCU.64 UR4, c[0x0][0x348] ;  /* 0x00006900ff0477ac */ /* 0x000ee40008000a00 */
[----:B---3--:R-:W-:Y:S02]  /*02b0*/  UIADD3 UR6, UP1, UPT, UR4, 0x80, URZ ;  /* 0x0000008004067890 */ /* 0x008fe4000ff3e0ff */
[----:B------:R-:W-:Y:S02]  /*02c0*/  UIADD3 UR4, UP0, UPT, UR4, 0x180, URZ ;  /* 0x0000018004047890 */ /* 0x000fe4000ff1e0ff */
[----:B------:R-:W-:Y:S02]  /*02d0*/  UIADD3.X UR7, UPT, UPT, URZ, UR5, URZ, UP1, !UPT ;  /* 0x00000005ff077290 */ /* 0x000fe40008ffe4ff */
[----:B------:R-:W-:-:S07]  /*02e0*/  UIADD3.X UR5, UPT, UPT, URZ, UR5, URZ, UP0, !UPT ;  /* 0x00000005ff057290 */ /* 0x000fce00087fe4ff */
[----:B------:R3:W-:Y:S02]  /*02f0*/  UTMACCTL.PF [UR6] ;  /* 0x00000000060079b9 */ /* 0x0007e40008040000 */
[----:B------:R3:W-:Y:S02]  /*0300*/  UTMACCTL.PF [UR4] ;  /* 0x00000000040079b9 */ /* 0x0007e40008040000 */
[----:B---3--:R-:W-:Y:S01]  /*0310*/  NOP ;  /* 0x0000000000007918 */ /* 0x008fe20000000000 */
.L_x_5:
[----:B------:R-:W-:Y:S05]  /*0320*/  BSYNC.RECONVERGENT B0 ;  /* 0x0000000000007941 */ /* 0x000fea0003800200 */
.L_x_4:
[----:B------:R-:W-:Y:S04]  /*0330*/  BSSY.RECONVERGENT B0, `(.L_x_6) ;  /* 0x000000a000007945 */ /* 0x000fe80003800200 */
        /* <DEDUP_REMOVED lines=9> */
.L_x_7:
[----:B------:R-:W-:Y:S05]  /*03d0*/  BSYNC.RECONVERGENT B0 ;  /* 0x0000000000007941 */ /* 0x000fea0003800200 */
.L_x_6:
[----:B------:R-:W3:Y:S01]  /*03e0*/  LDCU.64 UR4, c[0x0][0x888] ;  /* 0x00011100ff0477ac */ /* 0x000ee20008000a00 */
[----:B------:R-:W-:Y:S02]  /*03f0*/  UISETP.EQ.U32.AND UP1, UPT, UR8, URZ, UPT ;  /* 0x000000ff0800728c */ /* 0x000fe4000bf22070 */
[----:B------:R-:W-:Y:S02]  /*0400*/  UPLOP3.LUT UP3, UPT, UPT, UPT, UPT, 0x80, 0x8 ;  /* 0x000000000008789c */ /* 0x000fe40003f6f070 */
[----:B---3--:R-:W-:-:S04]  /*0410*/  UISETP.NE.U32.AND UP0, UPT, UR4, URZ, UPT ;  /* 0x000000ff0400728c */ /* 0x008fc8000bf05070 */
[----:B------:R-:W-:-:S04]  /*0420*/  UISETP.NE.AND.EX UP0, UPT, UR5, URZ, UPT, UP0 ;  /* 0x000000ff0500728c */ /* 0x000fc8000bf05300 */
[----:B------:R-:W-:-:S04]  /*0430*/  UISETP.EQ.OR.EX UP2, UPT, UR9, URZ, !UP0, UP1 ;  /* 0x000000ff0900728c */ /* 0x000fc8000c742710 */
[----:B------:R-:W-:-:S06]  /*0440*/  UP2UR UR4, UPR, URZ, 0x4 ;  /* 0x00000004ff047883 */ /* 0x000fcc0008000000 */
[----:B------:R-:W-:Y:S01]  /*0450*/  MOV R83, UR4 ;  /* 0x0000000400537c02 */ /* 0x000fe20008000f00 */
[----:B------:R-:W-:Y:S06]  /*0460*/  BRA.U !UP2, `(.L_x_8) ;  /* 0x000000010a207547 */ /* 0x000fec000b800000 */
[----:B------:R-:W-:Y:S01]  /*0470*/  UISETP.NE.U32.AND UP1, UPT, UR8, URZ, UPT ;  /* 0x000000ff0800728c */ /* 0x000fe2000bf25070 */
[----:B-----5:R-:W-:Y:S01]  /*0480*/  FSETP.NEU.AND P0, PT, R41, RZ, PT ;  /* 0x000000ff2900720b */ /* 0x020fe20003f0d000 */
[----:B------:R-:W-:Y:S02]  /*0490*/  USEL UR4, URZ, 0xffffffff, UP0 ;  /* 0xffffffffff047887 */ /* 0x000fe40008000000 */
[----:B------:R-:W-:-:S10]  /*04a0*/  UISETP.NE.AND.EX UP1, UPT, UR9, URZ, UPT, UP1 ;  /* 0x000000ff0900728c */ /* 0x000fd4000bf25310 */
[----:B------:R-:W-:Y:S01]  /*04b0*/  VOTEU.ANY UP0, P0 ;  /* 0x0000000000ff7886 */ /* 0x000fe20000000100 */
[----:B------:R-:W-:-:S04]  /*04c0*/  @!UP1 USEL UR4, URZ, 0xffffffff, UP0 ;  /* 0xffffffffff049887 */ /* 0x000fc80008000000 */
[----:B------:R-:W-:-:S04]  /*04d0*/  ULOP3.LUT UR4, UR4, 0x1, URZ, 0xc0, !UPT ;  /* 0x0000000104047892 */ /* 0x000fc8000f8ec0ff */
[----:B------:R-:W-:-:S11]  /*04e0*/  UISETP.NE.U32.AND UP3, UPT, UR4, 0x1, UPT ;  /* 0x000000010400788c */ /* 0x000fd6000bf65070 */
.L_x_8:
[----:B-1----:R-:W1:Y:S01]  /*04f0*/  SHFL.IDX PT, R2, R81, RZ, 0x1f ;  /* 0x00001fff51027589 */ /* 0x002e6200000e0000 */
[----:B------:R-:W-:-:S04]  /*0500*/  UISETP.NE.AND UP0, UPT, UR17, 0x2, UPT ;  /* 0x000000021100788c */ /* 0x000fc8000bf05270 */
[----:B------:R-:W-:Y:S01]  /*0510*/  USEL UR43, URZ, 0x1, UP0 ;  /* 0x00000001ff2b7887 */ /* 0x000fe20008000000 */
[----:B-1----:R-:W-:-:S13]  /*0520*/  ISETP.NE.AND P0, PT, R2, RZ, PT ;  /* 0x000000ff0200720c */ /* 0x002fda0003f05270 */
[----:B------:R-:W-:Y:S05]  /*0530*/  @P0 BRA `(.L_x_9) ;  /* 0x0000000000580947 */ /* 0x000fea0003800000 */
[----:B------:R-:W1:Y:S01]  /*0540*/  S2UR UR4, SR_CgaCtaId ;  /* 0x00000000000479c3 */ /* 0x000e620000008800 */
[----:B------:R-:W-:Y:S01]  /*0550*/  UMOV UR5, 0x400 ;  /* 0x0000040000057882 */ /* 0x000fe20000000000 */
[----:B------:R-:W-:Y:S01]  /*0560*/  UMOV UR8, 0x1 ;  /* 0x0000000100087882 */ /* 0x000fe20000000000 */
[----:B------:R-:W-:Y:S01]  /*0570*/  UMOV UR6, 0x2 ;  /* 0x0000000200067882 */ /* 0x000fe20000000000 */
[----:B------:R-:W-:-:S04]  /*0580*/  UIADD3 UR8, UPT, UPT, -UR8, 0x100000, URZ ;  /* 0x0010000008087890 */ /* 0x000fc8000fffe1ff */
[----:B------:R-:W-:Y:S02]  /*0590*/  USHF.L.U32 UR9, UR8, 0xb, URZ ;  /* 0x0000000b08097899 */ /* 0x000fe400080006ff */
[----:B------:R-:W-:Y:S02]  /*05a0*/  USHF.L.U32 UR8, UR8, 0x1, URZ ;  /* 0x0000000108087899 */ /* 0x000fe400080006ff */
[----:B------:R-:W-:-:S04]  /*05b0*/  UIADD3 UR6, UPT, UPT, -UR6, 0x100000, URZ ;  /* 0x0010000006067890 */ /* 0x000fc8000fffe1ff */
[----:B------:R-:W-:Y:S02]  /*05c0*/  USHF.L.U32 UR7, UR6, 0xb, URZ ;  /* 0x0000000b06077899 */ /* 0x000fe400080006ff */
[----:B------:R-:W-:Y:S01]  /*05d0*/  USHF.L.U32 UR6, UR6, 0x1, URZ ;  /* 0x0000000106067899 */ /* 0x000fe200080006ff */
[----:B------:R-:W-:Y:S01]  /*05e0*/  ELECT P0, URZ, PT ;  /* 0x0000000000ff782f */ /* 0x000fe20003800000 */
[----:B-1----:R-:W-:Y:S01]  /*05f0*/  ULEA UR4, UR4, UR5, 0x18 ;  /* 0x0000000504047291 */ /* 0x002fe2000f8ec0ff */
[----:B------:R-:W1:Y:S11]  /*0600*/  FENCE.VIEW.ASYNC.S ;  /* 0x00000000000073c6 */ /* 0x000e760000000000 */
[----:B-1----:R1:W3:Y:S01]  /*0610*/  SYNCS.EXCH.64 URZ, [UR4], UR8 ;  /* 0x0000000804ff75b2 */ /* 0x0022e20008000100 */
[----:B------:R1:W4:Y:S01]  /*0620*/  SYNCS.EXCH.64 URZ, [UR4+0x20], UR6 ;  /* 0x0000200604ff75b2 */ /* 0x0003220008000100 */
[----:B------:R1:W1:Y:S01]  /*0630*/  SYNCS.EXCH.64 URZ, [UR4+0x8], UR8 ;  /* 0x0000080804ff75b2 */ /* 0x0002620008000100 */
[----:B------:R1:W1:Y:S01]  /*0640*/  SYNCS.EXCH.64 URZ, [UR4+0x28], UR6 ;  /* 0x0000280604ff75b2 */ /* 0x0002620008000100 */
[----:B------:R1:W1:Y:S01]  /*0650*/  SYNCS.EXCH.64 URZ, [UR4+0x10], UR8 ;  /* 0x0000100804ff75b2 */ /* 0x0002620008000100 */
[----:B------:R1:W1:Y:S01]  /*0660*/  SYNCS.EXCH.64 URZ, [UR4+0x30], UR6 ;  /* 0x0000300604ff75b2 */ /* 0x0002620008000100 */
[----:B------:R1:W1:Y:S01]  /*0670*/  SYNCS.EXCH.64 URZ, [UR4+0x18], UR8 ;  /* 0x0000180804ff75b2 */ /* 0x0002620008000100 */
[----:B------:R1:W1:Y:S01]  /*0680*/  SYNCS.EXCH.64 URZ, [UR4+0x38], UR6 ;  /* 0x0000380604ff75b2 */ /* 0x0002620008000100 */
[----:B------:R-:W-:Y:S01]  /*0690*/  NOP ;  /* 0x0000000000007918 */ /* 0x000fe20000000000 */
.L_x_9:
[----:B------:R-:W2:Y:S01]  /*06a0*/  SHFL.IDX PT, R2, R81, RZ, 0x1f ;  /* 0x00001fff51027589 */ /* 0x000ea200000e0000 */
[----:B------:R-:W-:Y:S01]  /*06b0*/  NOP ;  /* 0x0000000000007918 */ /* 0x000fe20000000000 */
[----:B--2---:R-:W-:-:S13]  /*06c0*/  ISETP.NE.AND P0, PT, R2, 0x1, PT ;  /* 0x000000010200780c */ /* 0x004fda0003f05270 */
[----:B------:R-:W-:Y:S05]  /*06d0*/  @P0 BRA `(.L_x_10) ;  /* 0x0000000000580947 */ /* 0x000fea0003800000 */
[----:B-1----:R-:W1:Y:S01]  /*06e0*/  S2UR UR4, SR_CgaCtaId ;  /* 0x00000000000479c3 */ /* 0x002e620000008800 */
        /* <DEDUP_REMOVED lines=12> */
[----:B-1----:R2:W1:Y:S01]  /*07b0*/  SYNCS.EXCH.64 URZ, [UR4+0x40], UR8 ;  /* 0x0000400804ff75b2 */ /* 0x0024620008000100 */
[----:B------:R2:W1:Y:S01]  /*07c0*/  SYNCS.EXCH.64 URZ, [UR4+0x60], UR6 ;  /* 0x0000600604ff75b2 */ /* 0x0004620008000100 */
[----:B------:R2:W1:Y:S01]  /*07d0*/  SYNCS.EXCH.64 URZ, [UR4+0x48], UR8 ;  /* 0x0000480804ff75b2 */ /* 0x0004620008000100 */
[----:B------:R2:W1:Y:S01]  /*07e0*/  SYNCS.EXCH.64 URZ, [UR4+0x68], UR6 ;  /* 0x0000680604ff75b2 */ /* 0x0004620008000100 */
[----:B------:R2:W1:Y:S01]  /*07f0*/  SYNCS.EXCH.64 URZ, [UR4+0x50], UR8 ;  /* 0x0000500804ff75b2 */ /* 0x0004620008000100 */
[----:B------:R2:W1:Y:S01]  /*0800*/  SYNCS.EXCH.64 URZ, [UR4+0x70], UR6 ;  /* 0x0000700604ff75b2 */ /* 0x0004620008000100 */
[----:B------:R2:W1:Y:S01]  /*0810*/  SYNCS.EXCH.64 URZ, [UR4+0x58], UR8 ;  /* 0x0000580804ff75b2 */ /* 0x0004620008000100 */
[----:B------:R2:W1:Y:S02]  /*0820*/  SYNCS.EXCH.64 URZ, [UR4+0x78], UR6 ;  /* 0x0000780604ff75b2 */ /* 0x0004640008000100 */
[----:B--2---:R-:W-:Y:S01]  /*0830*/  NOP ;  /* 0x0000000000007918 */ /* 0x004fe20000000000 */
.L_x_10:
[----:B------:R-:W2:Y:S01]  /*0840*/  SHFL.IDX PT, R2, R81, RZ, 0x1f ;  /* 0x00001fff51027589 */ /* 0x000ea200000e0000 */
[----:B------:R-:W-:Y:S01]  /*0850*/  NOP ;  /* 0x0000000000007918 */ /* 0x000fe20000000000 */
[----:B--2---:R-:W-:-:S13]  /*0860*/  ISETP.NE.AND P0, PT, R2, 0x3, PT ;  /* 0x000000030200780c */ /* 0x004fda0003f05270 */
[----:B------:R-:W-:Y:S05]  /*0870*/  @P0 BRA `(.L_x_11) ;  /* 0x0000000000300947 */ /* 0x000fea0003800000 */
[----:B-1----:R-:W1:Y:S01]  /*0880*/  S2UR UR6, SR_CgaCtaId ;  /* 0x00000000000679c3 */ /* 0x002e620000008800 */
[----:B------:R-:W-:Y:S01]  /*0890*/  UMOV UR4, 0x400 ;  /* 0x0000040000047882 */ /* 0x000fe20000000000 */
[----:B------:R-:W-:Y:S01]  /*08a0*/  UMOV UR5, 0x20 ;  /* 0x0000002000057882 */ /* 0x000fe20000000000 */
[----:B------:R-:W-:Y:S01]  /*08b0*/  ELECT P0, URZ, PT ;  /* 0x0000000000ff782f */ /* 0x000fe20003800000 */
[----:B-1----:R-:W-:Y:S02]  /*08c0*/  ULEA UR6, UR6, UR4, 0x18 ;  /* 0x0000000406067291 */ /* 0x002fe4000f8ec0ff */
[----:B------:R-:W-:-:S04]  /*08d0*/  UIADD3 UR4, UPT, UPT, -UR5, 0x100000, URZ ;  /* 0x0010000005047890 */ /* 0x000fc8000fffe1ff */
[----:B------:R-:W-:Y:S02]  /*08e0*/  USHF.L.U32 UR5, UR4, 0xb, URZ ;  /* 0x0000000b04057899 */ /* 0x000fe400080006ff */
[----:B------:R-:W-:Y:S01]  /*08f0*/  USHF.L.U32 UR4, UR4, 0x1, URZ ;  /* 0x0000000104047899 */ /* 0x000fe200080006ff */
[----:B------:R-:W1:Y:S11]  /*0900*/  FENCE.VIEW.ASYNC.S ;  /* 0x00000000000073c6 */ /* 0x000e760000000000 */
[----:B-1----:R2:W1:Y:S01]  /*0910*/  SYNCS.EXCH.64 URZ, [UR6+0x80], UR4 ;  /* 0x0000800406ff75b2 */ /* 0x0024620008000100 */
[----:B------:R2:W1:Y:S02]  /*0920*/  SYNCS.EXCH.64 URZ, [UR6+0x88], UR4 ;  /* 0x0000880406ff75b2 */ /* 0x0004640008000100 */
[----:B--2---:R-:W-:Y:S01]  /*0930*/  NOP ;  /* 0x0000000000007918 */ /* 0x004fe20000000000 */
.L_x_11:
[----:B------:R-:W2:Y:S01]  /*0940*/  SHFL.IDX PT, R2, R81, RZ, 0x1f ;  /* 0x00001fff51027589 */ /* 0x000ea200000e0000 */
[----:B------:R-:W-:Y:S01]  /*0950*/  NOP ;  /* 0x0000000000007918 */ /* 0x000fe20000000000 */
[----:B--2---:R-:W-:-:S13]  /*0960*/  ISETP.NE.AND P0, PT, R2, 0x4, PT ;  /* 0x000000040200780c */ /* 0x004fda0003f05270 */
[----:B------:R-:W-:Y:S05]  /*0970*/  @P0 BRA `(.L_x_12) ;  /* 0x00000000004c0947 */ /* 0x000fea0003800000 */
[----:B-1----:R-:W1:Y:S01]  /*0980*/  S2UR UR6, SR_CgaCtaId ;  /* 0x00000000000679c3 */ /* 0x002e620000008800 */
[----:B------:R-:W-:Y:S01]  /*0990*/  UMOV UR4, 0x1e0 ;  /* 0x000001e000047882 */ /* 0x000fe20000000000 */
[----:B------:R-:W-:Y:S01]  /*09a0*/  UMOV UR5, 0x400 ;  /* 0x0000040000057882 */ /* 0x000fe20000000000 */
[----:B------:R-:W-:Y:S01]  /*09b0*/  USEL UR4, UR4, 0x1a0, UP3 ;  /* 0x000001a004047887 */ /* 0x000fe20009800000 */
[----:B------:R-:W-:Y:S01]  /*09c0*/  UMOV UR8, 0x1 ;  /* 0x0000000100087882 */ /* 0x000fe20000000000 */
[----:B------:R-:W-:Y:S01]  /*09d0*/  ELECT P0, URZ, PT ;  /* 0x0000000000ff782f */ /* 0x000fe20003800000 */
[----:B------:R-:W-:-:S04]  /*09e0*/  UIADD3 UR8, UPT, UPT, -UR8, 0x100000, URZ ;  /* 0x0010000008087890 */ /* 0x000fc8000fffe1ff */
[----:B------:R-:W-:Y:S02]  /*09f0*/  USHF.L.U32 UR9, UR8, 0xb, URZ ;  /* 0x0000000b08097899 */ /* 0x000fe400080006ff */
[----:B------:R-:W-:Y:S02]  /*0a00*/  USHF.L.U32 UR8, UR8, 0x1, URZ ;  /* 0x0000000108087899 */ /* 0x000fe400080006ff */
[----:B-1----:R-:W-:Y:S02]  /*0a10*/  ULEA UR6, UR6, UR5, 0x18 ;  /* 0x0000000506067291 */ /* 0x002fe4000f8ec0ff */
[----:B------:R-:W-:-:S04]  /*0a20*/  UIADD3 UR4, UPT, UPT, -UR4, 0x100000, URZ ;  /* 0x0010000004047890 */ /* 0x000fc8000fffe1ff */
[----:B------:R-:W-:Y:S02]  /*0a30*/  USHF.L.U32 UR5, UR4, 0xb, URZ ;  /* 0x0000000b04057899 */ /* 0x000fe400080006ff */
[----:B------:R-:W-:Y:S01]  /*0a40*/  USHF.L.U32 UR4, UR4, 0x1, URZ ;  /* 0x0000000104047899 */ /* 0x000fe200080006ff */
[----:B------:R-:W1:Y:S03]  /*0a50*/  FENCE.VIEW.ASYNC.S ;  /* 0x00000000000073c6 */ /* 0x000e660000000000 */
[----:B-1----:R2:W1:Y:S08]  /*0a60*/  SYNCS.EXCH.64 URZ, [UR6+0x90], UR8 ;  /* 0x0000900806ff75b2 */ /* 0x0024700008000100 */
[----:B------:R2:W1:Y:S01]  /*0a70*/  SYNCS.EXCH.64 URZ, [UR6+0xa0], UR4 ;  /* 0x0000a00406ff75b2 */ /* 0x0004620008000100 */
[----:B------:R2:W1:Y:S01]  /*0a80*/  SYNCS.EXCH.64 URZ, [UR6+0x98], UR8 ;  /* 0x0000980806ff75b2 */ /* 0x0004620008000100 */
[----:B------:R2:W1:Y:S02]  /*0a90*/  SYNCS.EXCH.64 URZ, [UR6+0xa8], UR4 ;  /* 0x0000a80406ff75b2 */ /* 0x0004640008000100 */
[----:B--2---:R-:W-:Y:S01]  /*0aa0*/  NOP ;  /* 0x0000000000007918 */ /* 0x004fe20000000000 */
.L_x_12:
        /* <DEDUP_REMOVED lines=26> */
.L_x_13:
[----:B------:R-:W2:Y:S01]  /*0c50*/  SHFL.IDX PT, R2, R81, RZ, 0x1f ;  /* 0x00001fff51027589 */ /* 0x000ea200000e0000 */
[----:B------:R-:W1:Y:S01]  /*0c60*/  S2UR UR47, SR_CgaCtaId ;  /* 0x00000000002f79c3 */ /* 0x000e620000008800 */
[----:B------:R-:W-:Y:S01]  /*0c70*/  NOP ;  /* 0x0000000000007918 */ /* 0x000fe20000000000 */
[----:B--2---:R-:W-:-:S13]  /*0c80*/  ISETP.NE.AND P0, PT, R2, 0x3, PT ;  /* 0x000000030200780c */ /* 0x004fda0003f05270 */
[----:B-1----:R-:W-:Y:S05]  /*0c90*/  @P0 BRA `(.L_x_14) ;  /* 0x0000000000340947 */ /* 0x002fea0003800000 */
[----:B------:R-:W-:Y:S01]  /*0ca0*/  UMOV UR4, 0x400 ;  /* 0x0000040000047882 */ /* 0x000fe20000000000 */
[----:B------:R-:W-:Y:S01]  /*0cb0*/  UMOV UR6, 0x20 ;  /* 0x0000002000067882 */ /* 0x000fe20000000000 */
[----:B------:R-:W-:Y:S02]  /*0cc0*/  ULEA UR4, UR47, UR4, 0x18 ;  /* 0x000000042f047291 */ /* 0x000fe4000f8ec0ff */
[----:B------:R-:W-:-:S04]  /*0cd0*/  UIADD3 UR6, UPT, UPT, -UR6, 0x100000, URZ ;  /* 0x0010000006067890 */ /* 0x000fc8000fffe1ff */
[----:B------:R-:W-:Y:S02]  /*0ce0*/  USHF.L.U32 UR7, UR6, 0xb, URZ ;  /* 0x0000000b06077899 */ /* 0x000fe400080006ff */
[----:B------:R-:W-:Y:S01]  /*0cf0*/  USHF.L.U32 UR6, UR6, 0x1, URZ ;  /* 0x0000000106067899 */ /* 0x000fe200080006ff */
[----:B------:R-:W-:Y:S01]  /*0d00*/  ELECT P0, URZ, PT ;  /* 0x0000000000ff782f */ /* 0x000fe20003800000 */
[----:B------:R-:W1:Y:S10]  /*0d10*/  FENCE.VIEW.ASYNC.S ;  /* 0x00000000000073c6 */ /* 0x000e740000000000 */
[----:B-1----:R1:W2:Y:S01]  /*0d20*/  SYNCS.EXCH.64 URZ, [UR4+0xf0], UR6 ;  /* 0x0000f00604ff75b2 */ /* 0x0022a20008000100 */
[----:B------:R1:W1:Y:S01]  /*0d30*/  SYNCS.EXCH.64 URZ, [UR4+0x100], UR6 ;  /* 0x0001000604ff75b2 */ /* 0x0002620008000100 */
[----:B------:R1:W1:Y:S01]  /*0d40*/  SYNCS.EXCH.64 URZ, [UR4+0xf8], UR6 ;  /* 0x0000f80604ff75b2 */ /* 0x0002620008000100 */
[----:B------:R1:W1:Y:S01]  /*0d50*/  SYNCS.EXCH.64 URZ, [UR4+0x108], UR6 ;  /* 0x0001080604ff75b2 */ /* 0x0002620008000100 */
[----:B------:R-:W-:Y:S01]  /*0d60*/  NOP ;  /* 0x0000000000007918 */ /* 0x000fe20000000000 */
.L_x_14:
[----:B-1----:R-:W1:Y:S01]  /*0d70*/  LDCU UR4, c[0x0][0x36c] ;  /* 0x00006d80ff0477ac */ /* 0x002e620008000800 */
[----:B------:R-:W-:Y:S01]  /*0d80*/  ISETP.NE.OR P3, PT, R0, 0x2, !P3 ;  /* 0x000000020000780c */ /* 0x000fe20005f65670 */
[----:B------:R-:W-:Y:S01]  /*0d90*/  NOP ;  /* 0x0000000000007918 */ /* 0x000fe20000000000 */
[----:B------:R-:W-:Y:S01]  /*0da0*/  LOP3.LUT R0, R94, 0x1f, RZ, 0xc0, !PT ;  /* 0x0000001f5e007812 */ /* 0x000fe200078ec0ff */
[----:B------:R-:W-:Y:S02]  /*0db0*/  UISETP.NE.AND UP4, UPT, UR17, URZ, UPT ;  /* 0x000000ff1100728c */ /* 0x000fe4000bf85270 */
[----:B-1----:R-:W-:-:S09]  /*0dc0*/  UISETP.EQ.U32.AND UP5, UPT, UR4, 0x1, UPT ;  /* 0x000000010400788c */ /* 0x002fd2000bfa2070 */
[----:B------:R-:W-:Y:S05]  /*0dd0*/  BRA.U !UP5, `(.L_x_15) ;  /* 0x000000010d087547 */ /* 0x000fea000b800000 */
[----:B--234-:R-:W-:Y:S01]  /*0de0*/  UCGABAR_ARV ;  /* 0x00000000000079c7 */ /* 0x01cfe20008000000 */
[----:B------:R-:W-:Y:S05]  /*0df0*/  BRA `(.L_x_16) ;  /* 0x0000000000047947 */ /* 0x000fea0003800000 */
.L_x_15:
[----:B--234-:R-:W-:Y:S01]  /*0e00*/  NOP ;  /* 0x0000000000007918 */ /* 0x01cfe20000000000 */
.L_x_16:
[----:B------:R-:W1:Y:S01]  /*0e10*/  S2UR UR7, SR_CTAID.X ;  /* 0x00000000000779c3 */ /* 0x000e620000002500 */
[----:B------:R-:W-:-:S05]  /*0e20*/  CS2R.32 R82, SR_CgaSize ;  /* 0x0000000000527805 */ /* 0x000fca0000008a00 */
[----:B------:R-:W-:-:S05]  /*0e30*/  IMAD R82, R82, -0xa0, RZ ;  /* 0xffffff6052527824 */ /* 0x000fca00078e02ff */
[----:B------:R-:W-:-:S14]  /*0e40*/  R2UR UR5, R82 ;  /* 0x00000000520572ca */ /* 0x000fdc00000e0000 */
[----:B------:R-:W2:Y:S01]  /*0e50*/  LDCU UR5, c[0x0][UR5+0x2b0] ;  /* 0x00005600050577ac */ /* 0x000ea20008000800 */
[----:B------:R-:W-:-:S05]  /*0e60*/  CS2R.32 R82, SR_CgaSize ;  /* 0x0000000000527805 */ /* 0x000fca0000008a00 */
[----:B------:R-:W-:-:S05]  /*0e70*/  IMAD R82, R82, -0xa0, RZ ;  /* 0xffffff6052527824 */ /* 0x000fca00078e02ff */
[----:B------:R-:W-:-:S14]  /*0e80*/  R2UR UR4, R82 ;  /* 0x00000000520472ca */ /* 0x000fdc00000e0000 */
[----:B------:R-:W3:Y:S01]  /*0e90*/  LDCU UR4, c[0x0][UR4+0x2b4] ;  /* 0x00005680040477ac */ /* 0x000ee20008000800 */
[----:B------:R-:W4:Y:S01]  /*0ea0*/  S2UR UR8, SR_CTAID.Y ;  /* 0x00000000000879c3 */ /* 0x000f220000002600 */
[----:B------:R-:W-:-:S05]  /*0eb0*/  CS2R.32 R82, SR_CgaSize ;  /* 0x0000000000527805 */ /* 0x000fca0000008a00 */
[----:B------:R-:W-:-:S05]  /*0ec0*/  IMAD R82, R82, -0xa0, RZ ;  /* 0xffffff6052527824 */ /* 0x000fca00078e02ff */
[----:B------:R-:W-:-:S14]  /*0ed0*/  R2UR UR9, R82 ;  /* 0x00000000520972ca */ /* 0x000fdc00000e0000 */
[----:B------:R-:W3:Y:S01]  /*0ee0*/  LDCU UR9, c[0x0][UR9+0x2a0] ;  /* 0x00005400090977ac */ /* 0x000ee20008000800 */
[----:B------:R-:W3:Y:S01]  /*0ef0*/  LDCU UR21, c[0x0][0xb24] ;  /* 0x00016480ff1577ac */ /* 0x000ee20008000800 */
[----:B------:R-:W1:Y:S01]  /*0f00*/  S2UR UR36, SR_CTAID.Z ;  /* 0x00000000002479c3 */ /* 0x000e620000002700 */
[----:B------:R-:W-:-:S05]  /*0f10*/  CS2R.32 R82, SR_CgaSize ;  /* 0x0000000000527805 */ /* 0x000fca0000008a00 */
[----:B------:R-:W-:-:S05]  /*0f20*/  IMAD R82, R82, -0xa0, RZ ;  /* 0xffffff6052527824 */ /* 0x000fca00078e02ff */
[----:B------:R-:W-:-:S14]  /*0f30*/  R2UR UR63, R82 ;  /* 0x00000000523f72ca */ /* 0x000fdc00000e0000 */
[----:B------:R-:W3:Y:S01]  /*0f40*/  LDCU UR63, c[0x0][UR63+0x2a4] ;  /* 0x000054803f3f77ac */ /* 0x000ee20008000800 */
[----:B------:R-:W3:Y:S01]  /*0f50*/  LDCU UR42, c[0x0][0xb24] ;  /* 0x00016480ff2a77ac */ /* 0x000ee20008000800 */
[----:B-1----:R-:W-:Y:S01]  /*0f60*/  I2FP.F32.U32 R3, UR7 ;  /* 0x0000000700037c45 */ /* 0x002fe20008201000 */
[----:B------:R-:W1:Y:S04]  /*0f70*/  LDCU UR28, c[0x0][0xb30] ;  /* 0x00016600ff1c77ac */ /* 0x000e680008000800 */
[----:B--2---:R-:W-:Y:S01]  /*0f80*/  FMUL R3, R3, UR5 ;  /* 0x0000000503037c20 */ /* 0x004fe20008400000 */
[----:B------:R-:W-:Y:S01]  /*0f90*/  USHF.L.U32 UR26, UR47, 0xb, URZ ;  /* 0x0000000b2f1a7899 */ /* 0x000fe200080006ff */
[----:B----4-:R-:W-:Y:S01]  /*0fa0*/  I2FP.F32.U32 R2, UR8 ;  /* 0x0000000800027c45 */ /* 0x010fe20008201000 */
[----:B---3--:R-:W-:-:S03]  /*0fb0*/  UISETP.GE.AND UP2, UPT, UR21, 0x1, UPT ;  /* 0x000000011500788c */ /* 0x008fc6000bf46270 */
[----:B------:R-:W2:Y:S01]  /*0fc0*/  F2I.U32.TRUNC.NTZ R3, R3 ;  /* 0x0000000300037305 */ /* 0x000ea2000020f000 */
[----:B------:R-:W-:Y:S01]  /*0fd0*/  UMOV UR16, UR7 ;  /* 0x0000000700107c82 */ /* 0x000fe20008000000 */
[----:B------:R-:W-:Y:S01]  /*0fe0*/  FMUL R2, R2, UR4 ;  /* 0x0000000402027c20 */ /* 0x000fe20008400000 */
[----:B------:R-:W-:-:S05]  /*0ff0*/  UMOV UR20, UR8 ;  /* 0x0000000800147c82 */ /* 0x000fca0008000000 */
[----:B------:R-:W3:Y:S01]  /*1000*/  F2I.U32.TRUNC.NTZ R2, R2 ;  /* 0x0000000200027305 */ /* 0x000ee2000020f000 */
[----:B--2---:R-:W-:Y:S02]  /*1010*/  R2UR UR4, R3 ;  /* 0x00000000030472ca */ /* 0x004fe400000e0000 */
[----:B---3--:R-:W-:Y:S02]  /*1020*/  R2UR UR6, R2 ;  /* 0x00000000020672ca */ /* 0x008fe400000e0000 */
[----:B------:R-:W-:-:S09]  /*1030*/  PRMT R2, RZ, 0x7610, R2 ;  /* 0x00007610ff027816 */ /* 0x000fd20000000002 */
[----:B------:R-:W-:-:S04]  /*1040*/  UIADD3 UR5, UPT, UPT, -UR4, URZ, URZ ;  /* 0x000000ff04057290 */ /* 0x000fc8000fffe1ff */
[----:B------:R-:W-:Y:S02]  /*1050*/  UIMAD UR5, UR9, UR5, UR7 ;  /* 0x00000005090572a4 */ /* 0x000fe4000f8e0207 */
[----:B------:R-:W-:-:S04]  /*1060*/  UIADD3 UR4, UPT, UPT, -UR6, URZ, URZ ;  /* 0x000000ff06047290 */ /* 0x000fc8000fffe1ff */
[----:B------:R-:W-:Y:S01]  /*1070*/  IMAD.U32 R82, RZ, RZ, UR5 ;  /* 0x00000005ff527e24 */ /* 0x000fe2000f8e00ff */
[----:B------:R-:W-:Y:S01]  /*1080*/  UIMAD UR63, UR63, UR4, UR8 ;  /* 0x000000043f3f72a4 */ /* 0x000fe2000f8e0208 */
[----:B-1----:R-:W-:Y:S11]  /*1090*/  BRA.U UP4, `(.L_x_17) ;  /* 0x0000000104287547 */ /* 0x002ff6000b800000 */
[----:B------:R-:W-:Y:S01]  /*10a0*/  R2UR UR4, R82 ;  /* 0x00000000520472ca */ /* 0x000fe200000e0000 */
[----:B------:R-:W-:Y:S02]  /*10b0*/  UISETP.NE.AND UP0, UPT, UR63, URZ, UPT ;  /* 0x000000ff3f00728c */ /* 0x000fe4000bf05270 */
[----:B------:R-:W-:-:S10]  /*10c0*/  UISETP.NE.AND UP1, UPT, UR63, 0x1, UPT ;  /* 0x000000013f00788c */ /* 0x000fd4000bf25270 */
[----:B------:R-:W-:-:S04]  /*10d0*/  UISETP.EQ.OR UP0, UPT, UR4, URZ, !UP0 ;  /* 0x000000ff0400728c */ /* 0x000fc8000c702670 */
[----:B------:R-:W-:Y:S02]  /*10e0*/  USEL UR5, URZ, 0x1, !UP0 ;  /* 0x00000001ff057887 */ /* 0x000fe4000c000000 */
[----:B------:R-:W-:Y:S02]  /*10f0*/  UISETP.NE.AND UP0, UPT, UR4, URZ, UPT ;  /* 0x000000ff0400728c */ /* 0x000fe4000bf05270 */
[----:B------:R-:W-:-:S04]  /*1100*/  USEL UR4, URZ, 0x2, UP1 ;  /* 0x00000002ff047887 */ /* 0x000fc80008800000 */
[----:B------:R-:W-:-:S04]  /*1110*/  USEL UR4, UR4, 0x2, UP0 ;  /* 0x0000000204047887 */ /* 0x000fc80008000000 */
[----:B------:R-:W-:-:S06]  /*1120*/  UIADD3 UR4, UPT, UPT, UR5, UR4, URZ ;  /* 0x0000000405047290 */ /* 0x000fcc000fffe0ff */
[----:B------:R-:W-:Y:S02]  /*1130*/  MOV R2, UR4 ;  /* 0x0000000400027c02 */ /* 0x000fe40008000f00 */
.L_x_17:
[----:B------:R-:W-:Y:S05]  /*1140*/  BRA.U !UP2, `(.L_x_18) ;  /* 0x000000010ad47547 */ /* 0x000fea000b800000 */
[----:B------:R-:W1:Y:S01]  /*1150*/  LDCU.128 UR12, c[0x0][0xb10] ;  /* 0x00016200ff0c77ac */ /* 0x000e620008000c00 */
[----:B------:R-:W2:Y:S01]  /*1160*/  LDCU UR6, c[0x0][0x370] ;  /* 0x00006e00ff0677ac */ /* 0x000ea20008000800 */
[----:B------:R-:W3:Y:S01]  /*1170*/  LDCU UR5, c[0x0][0x374] ;  /* 0x00006e80ff0577ac */ /* 0x000ee20008000800 */
[----:B------:R-:W4:Y:S01]  /*1180*/  LDCU UR27, c[0x0][0xb0c] ;  /* 0x00016180ff1b77ac */ /* 0x000f220008000800 */
[----:B------:R-:W4:Y:S01]  /*1190*/  LDCU UR4, c[0x0][0xb20] ;  /* 0x00016400ff0477ac */ /* 0x000f220008000800 */
[----:B------:R-:W4:Y:S01]  /*11a0*/  LDCU.64 UR8, c[0x0][0xb28] ;  /* 0x00016500ff0877ac */ /* 0x000f220008000a00 */
[----:B-1----:R-:W-:Y:S02]  /*11b0*/  UISETP.NE.AND UP0, UPT, UR14, 0x1, UPT ;  /* 0x000000010e00788c */ /* 0x002fe4000bf05270 */
[----:B---3--:R-:W-:Y:S02]  /*11c0*/  UIMAD.WIDE.U32 UR10, UR5, UR15, URZ ;  /* 0x0000000f050a72a5 */ /* 0x008fe4000f8e00ff */
[----:B--2---:R-:W-:-:S02]  /*11d0*/  UIMAD.WIDE.U32 UR22, UR6, UR12, URZ ;  /* 0x0000000c061672a5 */ /* 0x004fc4000f8e00ff */
[----:B----4-:R-:W-:Y:S02]  /*11e0*/  UISETP.NE.AND UP1, UPT, UR27, 0x1, UPT ;  /* 0x000000011b00788c */ /* 0x010fe4000bf25270 */
[----:B------:R-:W-:Y:S01]  /*11f0*/  UISETP.NE.AND UP2, UPT, UR21, 0x1, UPT ;  /* 0x000000011500788c */ /* 0x000fe2000bf45270 */
[----:B------:R-:W-:Y:S02]  /*1200*/  UMOV UR10, UR11 ;  /* 0x0000000b000a7c82 */ /* 0x000fe40008000000 */
[----:B------:R-:W-:Y:S01]  /*1210*/  UMOV UR22, UR23 ;  /* 0x0000001700167c82 */ /* 0x000fe20008000000 */
[----:B------:R-:W-:Y:S02]  /*1220*/  @UP0 USHF.R.U32.HI UR5, URZ, UR4, UR10 ;  /* 0x00000004ff050299 */ /* 0x000fe4000801160a */
[----:B------:R-:W-:Y:S02]  /*1230*/  UIMAD.WIDE.U32 UR24, UR20, UR15, URZ ;  /* 0x0000000f141872a5 */ /* 0x000fe4000f8e00ff */
[----:B------:R-:W-:-:S02]  /*1240*/  UIMAD.WIDE.U32 UR10, UR5, UR8, URZ ;  /* 0x00000008050a72a5 */ /* 0x000fc4000f8e00ff */
[----:B------:R-:W-:Y:S02]  /*1250*/  @UP1 USHF.R.U32.HI UR6, URZ, UR13, UR22 ;  /* 0x0000000dff061299 */ /* 0x000fe40008011616 */
[----:B------:R-:W-:Y:S02]  /*1260*/  UIMAD.WIDE.U32 UR18, UR16, UR12, URZ ;  /* 0x0000000c101272a5 */ /* 0x000fe4000f8e00ff */
[----:B------:R-:W-:Y:S01]  /*1270*/  UIMAD.WIDE.U32 UR22, UR6, UR8, URZ ;  /* 0x00000008061672a5 */ /* 0x000fe2000f8e00ff */
[----:B------:R-:W-:Y:S01]  /*1280*/  UMOV UR24, UR25 ;  /* 0x0000001900187c82 */ /* 0x000fe20008000000 */
[----:B------:R-:W-:Y:S01]  /*1290*/  UMOV UR10, UR11 ;  /* 0x0000000b000a7c82 */ /* 0x000fe20008000000 */
[----:B------:R-:W-:Y:S02]  /*12a0*/  USHF.R.U32.HI UR24, URZ, UR4, UR24 ;  /* 0x00000004ff187299 */ /* 0x000fe40008011618 */
[----:B------:R-:W-:Y:S02]  /*12b0*/  @UP2 USHF.R.U32.HI UR5, URZ, UR9, UR10 ;  /* 0x00000009ff052299 */ /* 0x000fe4000801160a */
[----:B------:R-:W-:Y:S01]  /*12c0*/  UMOV UR7, UR23 ;  /* 0x0000001700077c82 */ /* 0x000fe20008000000 */
[----:B------:R-:W-:Y:S01]  /*12d0*/  UMOV UR18, UR19 ;  /* 0x0000001300127c82 */ /* 0x000fe20008000000 */
[----:B------:R-:W-:-:S02]  /*12e0*/  @UP2 USHF.R.U32.HI UR6, URZ, UR9, UR7 ;  /* 0x00000009ff062299 */ /* 0x000fc40008011607 */
[----:B------:R-:W-:Y:S02]  /*12f0*/  USHF.R.U32.HI UR13, URZ, UR13, UR18 ;  /* 0x0000000dff0d7299 */ /* 0x000fe40008011612 */
[----:B------:R-:W-:Y:S02]  /*1300*/  USEL UR4, UR20, UR24, !UP0 ;  /* 0x0000001814047287 */ /* 0x000fe4000c000000 */
[----:B------:R-:W-:Y:S02]  /*1310*/  UIMAD UR7, UR5, UR21, URZ ;  /* 0x00000015050772a4 */ /* 0x000fe4000f8e02ff */
[----:B------:R-:W-:Y:S02]  /*1320*/  USEL UR5, UR16, UR13, !UP1 ;  /* 0x0000000d10057287 */ /* 0x000fe4000c800000 */
[----:B------:R-:W-:Y:S02]  /*1330*/  UIMAD UR12, UR6, UR21, URZ ;  /* 0x00000015060c72a4 */ /* 0x000fe4000f8e02ff */
[----:B------:R-:W-:-:S02]  /*1340*/  UISETP.GE.AND UP0, UPT, UR4, UR7, UPT ;  /* 0x000000070400728c */ /* 0x000fc4000bf06270 */
[----:B------:R-:W-:Y:S02]  /*1350*/  UIMAD.WIDE.U32 UR10, UR4, UR8, URZ ;  /* 0x00000008040a72a5 */ /* 0x000fe4000f8e00ff */
[----:B------:R-:W-:Y:S02]  /*1360*/  UISETP.GE.OR UP0, UPT, UR5, UR12, UP0 ;  /* 0x0000000c0500728c */ /* 0x000fe40008706670 */
[----:B------:R-:W-:Y:S02]  /*1370*/  UIMAD.WIDE.U32 UR12, UR5, UR8, URZ ;  /* 0x00000008050c72a5 */ /* 0x000fe4000f8e00ff */
[----:B------:R-:W-:Y:S01]  /*1380*/  UIADD3 UR10, UPT, UPT, -UR4, URZ, URZ ;  /* 0x000000ff040a7290 */ /* 0x000fe2000fffe1ff */
[----:B------:R-:W-:Y:S01]  /*1390*/  UMOV UR8, UR11 ;  /* 0x0000000b00087c82 */ /* 0x000fe20008000000 */
[----:B------:R-:W-:Y:S02]  /*13a0*/  UIADD3 UR11, UPT, UPT, -UR5, URZ, URZ ;  /* 0x000000ff050b7290 */ /* 0x000fe4000fffe1ff */
[----:B------:R-:W-:-:S03]  /*13b0*/  USHF.R.U32.HI UR8, URZ, UR9, UR8 ;  /* 0x00000009ff087299 */ /* 0x000fc60008011608 */
[----:B------:R-:W-:Y:S01]  /*13c0*/  @!UP0 UMOV UR7, UR13 ;  /* 0x0000000d00078c82 */ /* 0x000fe20008000000 */
[----:B------:R-:W-:Y:S02]  /*13d0*/  UIMAD UR20, UR14, UR10, UR20 ;  /* 0x0000000a0e1472a4 */ /* 0x000fe4000f8e0214 */
[----:B------:R-:W-:Y:S02]  /*13e0*/  USEL UR8, UR4, UR8, !UP2 ;  /* 0x0000000804087287 */ /* 0x000fe4000d000000 */
[----:B------:R-:W-:Y:S02]  /*13f0*/  @!UP0 USHF.R.U32.HI UR7, URZ, UR9, UR7 ;  /* 0x00000009ff078299 */ /* 0x000fe40008011607 */
[----:B------:R-:W-:Y:S02]  /*1400*/  UIADD3 UR9, UPT, UPT, -UR8, URZ, URZ ;  /* 0x000000ff08097290 */ /* 0x000fe4000fffe1ff */
[----:B------:R-:W-:Y:S02]  /*1410*/  @!UP0 USEL UR7, UR5, UR7, !UP2 ;  /* 0x0000000705078287 */ /* 0x000fe4000d000000 */
[----:B------:R-:W-:-:S02]  /*1420*/  UIMAD UR9, UR21, UR9, UR4 ;  /* 0x00000009150972a4 */ /* 0x000fc4000f8e0204 */
[----:B------:R-:W-:Y:S02]  /*1430*/  @!UP0 UIADD3 UR8, UPT, UPT, UR8, -UR7, URZ ;  /* 0x8000000708088290 */ /* 0x000fe4000fffe0ff */
[----:B------:R-:W-:Y:S02]  /*1440*/  @!UP0 UIMAD UR6, UR9, UR6, UR7 ;  /* 0x00000006090682a4 */ /* 0x000fe4000f8e0207 */
[----:B------:R-:W-:Y:S02]  /*1450*/  @!UP0 UIMAD UR4, UR8, UR21, UR5 ;  /* 0x00000015080482a4 */ /* 0x000fe4000f8e0205 */
[----:B------:R-:W-:Y:S02]  /*1460*/  UIMAD UR16, UR27, UR11, UR16 ;  /* 0x0000000b1b1072a4 */ /* 0x000fe4000f8e0210 */
[----:B------:R-:W-:Y:S01]  /*1470*/  UIMAD UR20, UR4, UR14, UR20 ;  /* 0x0000000e041472a4 */ /* 0x000fe2000f8e0214 */
[----:B------:R-:W-:Y:S02]  /*1480*/  @!UP0 UMOV UR5, UR6 ;  /* 0x0000000600058c82 */ /* 0x000fe40008000000 */
[----:B------:R-:W-:-:S12]  /*1490*/  UIMAD UR16, UR5, UR27, UR16 ;  /* 0x0000001b051072a4 */ /* 0x000fd8000f8e0210 */
.L_x_18:
[----:B------:R-:W-:Y:S02]  /*14a0*/  UISETP.NE.AND UP1, UPT, UR28, 0x1, UPT ;  /* 0x000000011c00788c */ /* 0x000fe4000bf25270 */
[----:B------:R-:W-:Y:S02]  /*14b0*/  UISETP.NE.AND UP0, UPT, UR17, 0x2, UPT ;  /* 0x000000021100788c */ /* 0x000fe4000bf05270 */
[----:B------:R-:W-:-:S05]  /*14c0*/  ULOP3.LUT UR21, UR26, 0x800, URZ, 0xc0, !UPT ;  /* 0x000008001a157892 */ /* 0x000fca000f8ec0ff */
[----:B------:R-:W-:Y:S07]  /*14d0*/  BRA.U UP1, `(.L_x_19) ;  /* 0x0000000101447547 */ /* 0x000fee000b800000 */
[----:B------:R-:W1:Y:S01]  /*14e0*/  LDCU.128 UR8, c[0x0][0xb10] ;  /* 0x00016200ff0877ac */ /* 0x000e620008000c00 */
[----:B------:R-:W2:Y:S01]  /*14f0*/  LDCU UR12, c[0x0][0xb0c] ;  /* 0x00016180ff0c77ac */ /* 0x000ea20008000800 */
[----:B------:R-:W3:Y:S01]  /*1500*/  LDCU UR13, c[0x0][0xb20] ;  /* 0x00016400ff0d77ac */ /* 0x000ee20008000800 */
[----:B-1----:R-:W-:Y:S02]  /*1510*/  UIMAD.WIDE.U32 UR6, UR16, UR8, URZ ;  /* 0x00000008100672a5 */ /* 0x002fe4000f8e00ff */
[----:B------:R-:W-:Y:S02]  /*1520*/  UIMAD.WIDE.U32 UR4, UR20, UR11, URZ ;  /* 0x0000000b140472a5 */ /* 0x000fe4000f8e00ff */
[----:B--2---:R-:W-:Y:S02]  /*1530*/  UISETP.NE.AND UP2, UPT, UR12, 0x1, UPT ;  /* 0x000000010c00788c */ /* 0x004fe4000bf45270 */
[----:B------:R-:W-:Y:S01]  /*1540*/  UISETP.NE.AND UP1, UPT, UR10, 0x1, UPT ;  /* 0x000000010a00788c */ /* 0x000fe2000bf25270 */
[----:B------:R-:W-:-:S02]  /*1550*/  UMOV UR6, UR7 ;  /* 0x0000000700067c82 */ /* 0x000fc40008000000 */
[----:B------:R-:W-:Y:S01]  /*1560*/  UMOV UR4, UR5 ;  /* 0x0000000500047c82 */ /* 0x000fe20008000000 */
[----:B------:R-:W-:Y:S02]  /*1570*/  USHF.R.U32.HI UR6, URZ, UR9, UR6 ;  /* 0x00000009ff067299 */ /* 0x000fe40008011606 */
[----:B---3--:R-:W-:Y:S02]  /*1580*/  USHF.R.U32.HI UR4, URZ, UR13, UR4 ;  /* 0x0000000dff047299 */ /* 0x008fe40008011604 */
[----:B------:R-:W-:Y:S02]  /*1590*/  USEL UR5, UR16, UR6, !UP2 ;  /* 0x0000000610057287 */ /* 0x000fe4000d000000 */
[----:B------:R-:W-:-:S04]  /*15a0*/  USEL UR4, UR20, UR4, !UP1 ;  /* 0x0000000414047287 */ /* 0x000fc8000c800000 */
[----:B------:R-:W-:Y:S02]  /*15b0*/  UIADD3 UR6, UPT, UPT, UR5, -UR4, URZ ;  /* 0x8000000405067290 */ /* 0x000fe4000fffe0ff */
[----:B------:R-:W-:Y:S02]  /*15c0*/  UIADD3 UR4, UPT, UPT, -UR5, UR4, URZ ;  /* 0x0000000405047290 */ /* 0x000fe4000fffe1ff */
[----:B------:R-:W-:Y:S02]  /*15d0*/  UIMAD UR20, UR6, UR10, UR20 ;  /* 0x0000000a061472a4 */ /* 0x000fe4000f8e0214 */
[----:B------:R-:W-:-:S12]  /*15e0*/  UIMAD UR16, UR4, UR12, UR16 ;  /* 0x0000000c041072a4 */ /* 0x000fd8000f8e0210 */
.L_x_19:
[----:B------:R-:W-:Y:S05]  /*15f0*/  BRA.U !UP5, `(.L_x_20) ;  /* 0x000000010d0c7547 */ /* 0x000fea000b800000 */
[----:B------:R-:W-:Y:S01]  /*1600*/  UCGABAR_WAIT ;  /* 0x0000000000007dc7 */ /* 0x000fe20008000000 */
[----:B------:R-:W-:Y:S01]  /*1610*/  CCTL.IVALL ;  /* 0x00000000ff00798f */ /* 0x000fe20002000000 */
[----:B------:R-:W-:Y:S05]  /*1620*/  BRA `(.L_x_21) ;  /* 0x0000000000047947 */ /* 0x000fea0003800000 */
.L_x_20:
[----:B------:R-:W-:Y:S06]  /*1630*/  BAR.SYNC.DEFER_BLOCKING 0x0 ;  /* 0x0000000000007b1d */ /* 0x000fec0000010000 */
.L_x_21:
[----:B------:R-:W-:Y:S05]  /*1640*/  BRA.U UP0, `(.L_x_22) ;  /* 0x0000001100c07547 */ /* 0x000fea000b800000 */
[----:B------:R-:W1:Y:S01]  /*1650*/  LDCU UR6, c[0x0][0x38c] ;  /* 0x00007180ff0677ac */ /* 0x000e620008000800 */
[----:B------:R-:W-:Y:S01]  /*1660*/  PLOP3.LUT P1, PT, PT, PT, UP3, 0x80, 0x8 ;  /* 0x000000000008781c */ /* 0x000fe20003f2f038 */
[----:B------:R-:W-:Y:S01]  /*1670*/  IMAD.MOV.U32 R12, RZ, RZ, 0x1 ;  /* 0x00000001ff0c7424 */ /* 0x000fe200078e00ff */
[----:B------:R-:W-:Y:S01]  /*1680*/  ISETP.EQ.OR P2, PT, R0, RZ, P3 ;  /* 0x000000ff0000720c */ /* 0x000fe20001f42670 */
[----:B------:R-:W-:Y:S01]  /*1690*/  UISETP.NE.AND UP1, UPT, UR17, URZ, UPT ;  /* 0x000000ff1100728c */ /* 0x000fe2000bf25270 */
[----:B------:R-:W-:Y:S02]  /*16a0*/  PLOP3.LUT P1, PT, P1, PT, PT, 0x8, 0x80 ;  /* 0x000000000080781c */ /* 0x000fe40000f2e170 */
[----:B------:R-:W-:Y:S01]  /*16b0*/  CS2R R10, SRZ ;  /* 0x00000000000a7805 */ /* 0x000fe2000001ff00 */
[----:B------:R-:W-:Y:S01]  /*16c0*/  IMAD.MOV.U32 R9, RZ, RZ, RZ ;  /* 0x000000ffff097224 */ /* 0x000fe200078e00ff */
[----:B------:R-:W2:Y:S01]  /*16d0*/  LDCU UR39, c[0x0][0x370] ;  /* 0x00006e00ff2777ac */ /* 0x000ea20008000800 */
[----:B------:R-:W-:Y:S01]  /*16e0*/  IMAD.MOV.U32 R8, RZ, RZ, 0x1 ;  /* 0x00000001ff087424 */ /* 0x000fe200078e00ff */
[----:B------:R-:W-:Y:S01]  /*16f0*/  USEL UR25, UR43, 0x2, UP1 ;  /* 0x000000022b197887 */ /* 0x000fe20008800000 */
[----:B------:R-:W3:Y:S01]  /*1700*/  LDCU.64 UR28, c[0x0][0x348] ;  /* 0x00006900ff1c77ac */ /* 0x000ee20008000a00 */
[----:B-1----:R-:W-:-:S02]  /*1710*/  UIADD3 UR5, UPT, UPT, UR6, 0x1f, URZ ;  /* 0x0000001f06057890 */ /* 0x002fc4000fffe0ff */
[----:B------:R-:W-:Y:S02]  /*1720*/  USHF.R.U32.HI UR44, URZ, 0x5, UR21 ;  /* 0x00000005ff2c7899 */ /* 0x000fe40008011615 */
[----:B------:R-:W-:Y:S02]  /*1730*/  USHF.R.S32.HI UR4, URZ, 0x1f, UR5 ;  /* 0x0000001fff047899 */ /* 0x000fe40008011405 */
[----:B------:R-:W-:Y:S02]  /*1740*/  UIADD3 UR45, UPT, UPT, UR6, 0x3e, URZ ;  /* 0x0000003e062d7890 */ /* 0x000fe4000fffe0ff */
[----:B------:R-:W-:Y:S01]  /*1750*/  ULEA.HI UR4, UR4, UR5, URZ, 0x5 ;  /* 0x0000000504047291 */ /* 0x000fe2000f8f28ff */
[----:B------:R-:W1:Y:S03]  /*1760*/  LDCU UR38, c[0x0][0x374] ;  /* 0x00006e80ff2677ac */ /* 0x000e660008000800 */
[----:B------:R-:W-:-:S02]  /*1770*/  USHF.R.S32.HI UR41, URZ, 0x5, UR4 ;  /* 0x00000005ff297899 */ /* 0x000fc40008011404 */
[----:B------:R-:W-:Y:S02]  /*1780*/  UIADD3 UR4, UPT, UPT, UR6, -0x1, URZ ;  /* 0xffffffff06047890 */ /* 0x000fe4000fffe0ff */
[----:B------:R-:W-:Y:S02]  /*1790*/  UISETP.LT.U32.AND UP0, UPT, UR41, 0x4, UPT ;  /* 0x000000042900788c */ /* 0x000fe4000bf01070 */
[----:B------:R-:W-:Y:S02]  /*17a0*/  UISETP.GE.U32.AND UP2, UPT, UR4, -0x3f, UPT ;  /* 0xffffffc10400788c */ /* 0x000fe4000bf46070 */
[----:B------:R-:W-:Y:S01]  /*17b0*/  USEL UR40, UR41, 0x4, UP0 ;  /* 0x0000000429287887 */ /* 0x000fe20008000000 */
[----:B------:R-:W-:-:S03]  /*17c0*/  UMOV UR5, URZ ;  /* 0x000000ff00057c82 */ /* 0x000fc60008000000 */
[----:B------:R-:W-:Y:S02]  /*17d0*/  UIADD3 UR24, UPT, UPT, UR40, -0x1, URZ ;  /* 0xffffffff28187890 */ /* 0x000fe4000fffe0ff */
[----:B------:R-:W-:-:S03]  /*17e0*/  UIADD3 UR43, UPT, UPT, UR41, -UR40, URZ ;  /* 0x80000028292b7290 */ /* 0x000fc6000fffe0ff */
[----:B------:R-:W-:-:S04]  /*17f0*/  @UP2 UIADD3 UR24, UPT, UPT, UR40, URZ, URZ ;  /* 0x000000ff28182290 */ /* 0x000fc8000fffe0ff */
[----:B-123--:R-:W-:-:S12]  /*1800*/  UIADD3 UR24, UPT, UPT, UR24, 0x1, URZ ;  /* 0x0000000118187890 */ /* 0x00efd8000fffe0ff */
.L_x_42:
[----:B------:R-:W-:Y:S01]  /*1810*/  UISETP.NE.AND UP0, UPT, UR47, URZ, UPT ;  /* 0x000000ff2f00728c */ /* 0x000fe2000bf05270 */
[----:B-1----:R-:W1:Y:S08]  /*1820*/  S2UR UR47, SR_CgaCtaId ;  /* 0x00000000002f79c3 */ /* 0x002e700000008800 */
[----:B------:R-:W-:Y:S05]  /*1830*/  BRA.U UP0, `(.L_x_23) ;  /* 0x0000000100347547 */ /* 0x000fea000b800000 */
[----:B------:R-:W2:Y:S01]  /*1840*/  S2R R0, SR_CgaCtaId ;  /* 0x0000000000007919 */ /* 0x000ea20000008800 */
[----:B------:R-:W-:Y:S02]  /*1850*/  MOV R3, 0x400 ;  /* 0x0000040000037802 */ /* 0x000fe40000000f00 */
[----:B------:R-:W-:Y:S02]  /*1860*/  SHF.L.U32 R2, R8, 0x1f, RZ ;  /* 0x0000001f08027819 */ /* 0x000fe400000006ff */
[----:B--2---:R-:W-:-:S05]  /*1870*/  LEA R0, R0, R3, 0x18 ;  /* 0x0000000300007211 */ /* 0x004fca00078ec0ff */
[----:B------:R-:W-:-:S04]  /*1880*/  IMAD R3, R9, 0x8, R0 ;  /* 0x0000000809037824 */ /* 0x000fc800078e0200 */
[----:B------:R-:W2:Y:S02]  /*1890*/  SYNCS.PHASECHK.TRANS64.TRYWAIT P0, [R3+URZ+0x100], R2 ;  /* 0x00010002030075a7 */ /* 0x000ea400080011ff */
[----:B--2---:R-:W-:Y:S05]  /*18a0*/  @!P0 BRA `(.L_x_24) ;  /* 0x0000007800948947 */ /* 0x004fea0003800000 */
.L_x_138:
[----:B------:R-:W-:Y:S01]  /*18b0*/  VIADD R9, R9, 0x1 ;  /* 0x0000000109097836 */ /* 0x000fe20000000000 */
[----:B------:R2:W-:Y:S04]  /*18c0*/  SYNCS.ARRIVE.TRANS64.A1T0 RZ, [R3+URZ+0xf0], RZ ;  /* 0x0000f0ff03ff79a7 */ /* 0x0005e800081000ff */
[----:B------:R-:W-:-:S04]  /*18d0*/  ISETP.NE.AND P0, PT, R9, 0x2, PT ;  /* 0x000000020900780c */ /* 0x000fc80003f05270 */
[----:B------:R-:W-:Y:S02]  /*18e0*/  SEL R9, R9, RZ, P0 ;  /* 0x000000ff09097207 */ /* 0x000fe40000000000 */
[----:B--2---:R-:W-:-:S04]  /*18f0*/  SEL R3, RZ, 0x1, P0 ;  /* 0x00000001ff037807 */ /* 0x004fc80000000000 */
[----:B------:R-:W-:-:S07]  /*1900*/  LOP3.LUT R8, R8, R3, RZ, 0x3c, !PT ;  /* 0x0000000308087212 */ /* 0x000fce00078e3cff */
.L_x_23:
[----:B------:R-:W-:Y:S01]  /*1910*/  UMOV UR6, 0x400 ;  /* 0x0000040000067882 */ /* 0x000fe20000000000 */
[----:B------:R-:W-:Y:S01]  /*1920*/  SHF.L.U32 R0, R12, 0x1f, RZ ;  /* 0x0000001f0c007819 */ /* 0x000fe200000006ff */
[----:B-1----:R-:W-:Y:S02]  /*1930*/  ULEA UR6, UR47, UR6, 0x18 ;  /* 0x000000062f067291 */ /* 0x002fe4000f8ec0ff */
[----:B------:R-:W-:Y:S02]  /*1940*/  UISETP.GE.U32.AND UP0, UPT, UR45, 0x3f, UPT ;  /* 0x0000003f2d00788c */ /* 0x000fe4000bf06070 */
[----:B------:R-:W-:Y:S02]  /*1950*/  ULEA UR4, UR5, UR6, 0x3 ;  /* 0x0000000605047291 */ /* 0x000fe4000f8e18ff */
[----:B------:R-:W-:Y:S02]  /*1960*/  USHF.L.U32 UR11, UR20, 0x7, URZ ;  /* 0x00000007140b7899 */ /* 0x000fe400080006ff */
[----:B------:R-:W-:Y:S01]  /*1970*/  ULEA UR35, UR16, UR44, 0x7 ;  /* 0x0000002c10237291 */ /* 0x000fe2000f8e38ff */
[----:B------:R-:W-:-:S04]  /*1980*/  UMOV UR13, URZ ;  /* 0x000000ff000d7c82 */ /* 0x000fc80008000000 */
[----:B------:R1:W2:Y:S01]  /*1990*/  SYNCS.PHASECHK.TRANS64.TRYWAIT P0, [UR4+0x20], R0 ;  /* 0x00002000ff0075a7 */ /* 0x0002a20008001104 */
[----:B------:R-:W-:Y:S06]  /*19a0*/  BRA.U !UP0, `(.L_x_25) ;  /* 0x0000000108bc7547 */ /* 0x000fec000b800000 */
[----:B------:R-:W-:Y:S01]  /*19b0*/  UMOV UR7, URZ ;  /* 0x000000ff00077c82 */ /* 0x000fe20008000000 */
[----:B------:R-:W-:-:S05]  /*19c0*/  UMOV UR4, UR5 ;  /* 0x0000000500047c82 */ /* 0x000fca0008000000 */
.L_x_31:
[----:B------:R-:W-:Y:S01]  /*19d0*/  ULEA UR33, UR4, UR6, 0x3 ;  /* 0x0000000604217291 */ /* 0x000fe2000f8e18ff */
[----:B--2---:R-:W-:Y:S01]  /*19e0*/  @!P3 MOV R2, 0x4000 ;  /* 0x000040000002b802 */ /* 0x004fe20000000f00 */
[----:B--2-4-:R-:W-:Y:S10]  /*19f0*/  @P0 BRA `(.L_x_26) ;  /* 0x00000000000c0947 */ /* 0x014ff40003800000 */
[----:B------:R-:W-:-:S04]  /*1a00*/  SHF.L.U32 R3, R12, 0x1f, RZ ;  /* 0x0000001f0c037819 */ /* 0x000fc800000006ff */
[----:B------:R-:W2:Y:S02]  /*1a10*/  SYNCS.PHASECHK.TRANS64.TRYWAIT P0, [UR33+0x20], R3 ;  /* 0x00002003ff0075a7 */ /* 0x000ea40008001121 */
[----:B--2---:R-:W-:Y:S05]  /*1a20*/  @!P0 BRA `(.L_x_27) ;  /* 0x0000007800488947 */ /* 0x004fea0003800000 */
.L_x_26:
[----:B------:R2:W-:Y:S01]  /*1a30*/  @!P3 SYNCS.ARRIVE.TRANS64 RZ, [UR33], R2 ;  /* 0x00000002ffffb9a7 */ /* 0x0005e20008000021 */
[----:B------:R-:W-:-:S04]  /*1a40*/  ULOP3.LUT UR5, UR25, 0x2, URZ, 0xfc, !UPT ;  /* 0x0000000219057892 */ /* 0x000fc8000f8efcff */
[----:B------:R-:W-:-:S09]  /*1a50*/  UISETP.NE.AND UP0, UPT, UR5, 0x2, UPT ;  /* 0x000000020500788c */ /* 0x000fd2000bf05270 */
[----:B------:R-:W-:Y:S05]  /*1a60*/  BRA.U UP0, `(.L_x_28) ;  /* 0x0000000100047547 */ /* 0x000fea000b800000 */
[----:B------:R-:W-:Y:S05]  /*1a70*/  BPT.TRAP 0x1 ;  /* 0x000000040000795c */ /* 0x000fea0000300000 */
.L_x_28:
[----:B------:R-:W-:Y:S04]  /*1a80*/  BSSY.RECONVERGENT B0, `(.L_x_29) ;  /* 0x0000003000007945 */ /* 0x000fe80003800200 */
[----:B------:R-:W-:Y:S05]  /*1a90*/  @P2 BRA `(.L_x_30) ;  /* 0x0000000000042947 */ /* 0x000fea0003800000 */
[----:B------:R-:W-:Y:S05]  /*1aa0*/  BPT.TRAP 0x1 ;  /* 0x000000040000795c */ /* 0x000fea0000300000 */
.L_x_30:
[----:B------:R-:W-:Y:S05]  /*1ab0*/  BSYNC.RECONVERGENT B0 ;  /* 0x0000000000007941 */ /* 0x000fea0003800200 */
.L_x_29:
[----:B------:R-:W-:Y:S02]  /*1ac0*/  UIADD3 UR5, UPT, UPT, UR4, 0x1, URZ ;  /* 0x0000000104057890 */ /* 0x000fe4000fffe0ff */
[----:B------:R-:W-:Y:S02]  /*1ad0*/  UIADD3 UR16, UP1, UPT, UR28, 0x80, URZ ;  /* 0x000000801c107890 */ /* 0x000fe4000ff3e0ff */
[----:B------:R-:W-:Y:S02]  /*1ae0*/  UISETP.NE.AND UP0, UPT, UR5, 0x4, UPT ;  /* 0x000000040500788c */ /* 0x000fe4000bf05270 */
[----:B------:R-:W-:Y:S02]  /*1af0*/  USHF.L.U32 UR34, UR7, 0x5, URZ ;  /* 0x0000000507227899 */ /* 0x000fe400080006ff */
[----:B------:R-:W-:Y:S02]  /*1b00*/  USEL UR9, URZ, 0x1, UP0 ;  /* 0x00000001ff097887 */ /* 0x000fe40008000000 */
[----:B------:R-:W-:-:S02]  /*1b10*/  USEL UR5, UR5, URZ, UP0 ;  /* 0x000000ff05057287 */ /* 0x000fc40008000000 */
[----:B------:R-:W-:Y:S02]  /*1b20*/  UIADD3 UR14, UP0, UPT, UR28, 0x180, URZ ;  /* 0x000001801c0e7890 */ /* 0x000fe4000ff1e0ff */
[----:B------:R-:W-:Y:S01]  /*1b30*/  ULEA UR8, UR5, UR6, 0x3 ;  /* 0x0000000605087291 */ /* 0x000fe2000f8e18ff */
[----:B------:R-:W-:Y:S01]  /*1b40*/  LOP3.LUT R12, R12, UR9, RZ, 0x3c, !PT ;  /* 0x000000090c0c7c12 */ /* 0x000fe2000f8e3cff */
[----:B------:R-:W-:Y:S02]  /*1b50*/  UIADD3.X UR17, UPT, UPT, URZ, UR29, URZ, UP1, !UPT ;  /* 0x0000001dff117290 */ /* 0x000fe40008ffe4ff */
[----:B------:R-:W-:Y:S01]  /*1b60*/  UIADD3.X UR15, UPT, UPT, URZ, UR29, URZ, UP0, !UPT ;  /* 0x0000001dff0f7290 */ /* 0x000fe200087fe4ff */
[----:B-1----:R-:W-:Y:S01]  /*1b70*/  SHF.L.U32 R0, R12, 0x1f, RZ ;  /* 0x0000001f0c007819 */ /* 0x002fe200000006ff */
[----:B------:R-:W-:Y:S01]  /*1b80*/  UMOV UR18, 0x0 ;  /* 0x0000000000127882 */ /* 0x000fe20000000000 */
[----:B------:R-:W-:Y:S01]  /*1b90*/  UMOV UR19, 0x10000000 ;  /* 0x1000000000137882 */ /* 0x000fe20000000000 */
[----:B------:R-:W-:Y:S01]  /*1ba0*/  UMOV UR12, UR36 ;  /* 0x00000024000c7c82 */ /* 0x000fe20008000000 */
[----:B------:R3:W4:Y:S01]  /*1bb0*/  SYNCS.PHASECHK.TRANS64.TRYWAIT P0, [UR8+0x20], R0 ;  /* 0x00002000ff0075a7 */ /* 0x0007220008001108 */
[----:B------:R-:W-:Y:S01]  /*1bc0*/  USHF.L.U32 UR8, UR4, 0xd, URZ ;  /* 0x0000000d04087899 */ /* 0x000fe200080006ff */
[----:B------:R-:W-:-:S02]  /*1bd0*/  UMOV UR9, UR33 ;  /* 0x0000002100097c82 */ /* 0x000fc40008000000 */
[----:B------:R-:W-:Y:S01]  /*1be0*/  UMOV UR4, 0x30000 ;  /* 0x0003000000047882 */ /* 0x000fe20000000000 */
[----:B------:R-:W-:Y:S02]  /*1bf0*/  ULEA UR32, UR21, UR8, 0x1 ;  /* 0x0000000815207291 */ /* 0x000fe4000f8e08ff */
[----:B------:R-:W-:Y:S02]  /*1c00*/  UIADD3 UR8, UPT, UPT, UR6, 0x10400, UR8 ;  /* 0x0001040006087890 */ /* 0x000fe4000fffe008 */
[----:B------:R-:W-:Y:S01]  /*1c10*/  UIADD3 UR32, UPT, UPT, UR6, 0x8400, UR32 ;  /* 0x0000840006207890 */ /* 0x000fe2000fffe020 */
[----:B------:R-:W-:Y:S01]  /*1c20*/  UMOV UR10, UR34 ;  /* 0x00000022000a7c82 */ /* 0x000fe20008000000 */
[----:B------:R-:W-:Y:S01]  /*1c30*/  UIADD3 UR7, UPT, UPT, UR7, 0x1, URZ ;  /* 0x0000000107077890 */ /* 0x000fe2000fffe0ff */
[----:B------:R-:W-:-:S03]  /*1c40*/  UMOV UR13, UR24 ;  /* 0x00000018000d7c82 */ /* 0x000fc60008000000 */
[----:B------:R-:W-:-:S03]  /*1c50*/  UISETP.NE.AND UP0, UPT, UR7, UR24, UPT ;  /* 0x000000180700728c */ /* 0x000fc6000bf05270 */
[----:B------:R1:W-:Y:S01]  /*1c60*/  UTMALDG.3D.MULTICAST [UR32], [UR16], UR4, desc[UR18] ;  /* 0x00001220100073b4 */ /* 0x0003e20008011804 */
[----:B------:R3:W-:Y:S01]  /*1c70*/  UTMALDG.3D [UR8], [UR14], desc[UR18] ;  /* 0x000012080e0075b4 */ /* 0x0007e20008011000 */
[----:B-1----:R-:W-:-:S04]  /*1c80*/  UMOV UR4, UR5 ;  /* 0x0000000500047c82 */ /* 0x002fc80008000000 */
[----:B---3--:R-:W-:Y:S05]  /*1c90*/  BRA.U UP0, `(.L_x_31) ;  /* 0xfffffffd004c7547 */ /* 0x008fea000b83ffff */
.L_x_25:
[----:B------:R-:W-:Y:S01]  /*1ca0*/  ULEA UR4, UR5, UR6, 0x3 ;  /* 0x0000000605047291 */ /* 0x000fe2000f8e18ff */
[----:B-1----:R-:W-:Y:S01]  /*1cb0*/  SHF.L.U32 R0, R12, 0x1f, RZ ;  /* 0x0000001f0c007819 */ /* 0x002fe200000006ff */
[----:B------:R-:W-:Y:S01]  /*1cc0*/  @!P1 SYNCS.ARRIVE.TRANS64.A1T0 RZ, [UR6+0x88], RZ ;  /* 0x000088ffffff99a7 */ /* 0x000fe20008100006 */
[----:B------:R-:W-:-:S06]  /*1cd0*/  UISETP.GT.AND UP0, UPT, UR41, UR40, UPT ;  /* 0x000000282900728c */ /* 0x000fcc000bf04270 */
[----:B--2-4-:R1:W2:Y:S03]  /*1ce0*/  SYNCS.PHASECHK.TRANS64.TRYWAIT P0, [UR4+0x20], R0 ;  /* 0x00002000ff0075a7 */ /* 0x0142a60008001104 */
[----:B------:R-:W-:Y:S05]  /*1cf0*/  BRA.U !UP0, `(.L_x_32) ;  /* 0x0000000108c07547 */ /* 0x000fea000b800000 */
[----:B------:R-:W-:Y:S01]  /*1d00*/  UIADD3 UR26, UPT, UPT, UR43, UR13, URZ ;  /* 0x0000000d2b1a7290 */ /* 0x000fe2000fffe0ff */
[----:B------:R-:W-:-:S11]  /*1d10*/  UMOV UR4, UR5 ;  /* 0x0000000500047c82 */ /* 0x000fd60008000000 */
.L_x_38:
[----:B------:R-:W-:Y:S01]  /*1d20*/  ULEA UR17, UR4, UR6, 0x3 ;  /* 0x0000000604117291 */ /* 0x000fe2000f8e18ff */
[----:B--2---:R-:W-:Y:S01]  /*1d30*/  @!P3 MOV R2, 0x4000 ;  /* 0x000040000002b802 */ /* 0x004fe20000000f00 */
[----:B--2-4-:R-:W-:Y:S10]  /*1d40*/  @P0 BRA `(.L_x_33) ;  /* 0x00000000000c0947 */ /* 0x014ff40003800000 */
[----:B------:R-:W-:-:S04]  /*1d50*/  SHF.L.U32 R3, R12, 0x1f, RZ ;  /* 0x0000001f0c037819 */ /* 0x000fc800000006ff */
[----:B------:R-:W2:Y:S02]  /*1d60*/  SYNCS.PHASECHK.TRANS64.TRYWAIT P0, [UR17+0x20], R3 ;  /* 0x00002003ff0075a7 */ /* 0x000ea40008001111 */
[----:B--2---:R-:W-:Y:S05]  /*1d70*/  @!P0 BRA `(.L_x_34) ;  /* 0x00000074008c8947 */ /* 0x004fea0003800000 */
.L_x_33:
[----:B------:R2:W-:Y:S01]  /*1d80*/  @!P3 SYNCS.ARRIVE.TRANS64 RZ, [UR17], R2 ;  /* 0x00000002ffffb9a7 */ /* 0x0005e20008000011 */
[----:B------:R-:W-:-:S04]  /*1d90*/  ULOP3.LUT UR5, UR25, 0x2, URZ, 0xfc, !UPT ;  /* 0x0000000219057892 */ /* 0x000fc8000f8efcff */
[----:B------:R-:W-:-:S09]  /*1da0*/  UISETP.NE.AND UP0, UPT, UR5, 0x2, UPT ;  /* 0x000000020500788c */ /* 0x000fd2000bf05270 */
[----:B------:R-:W-:Y:S05]  /*1db0*/  BRA.U UP0, `(.L_x_35) ;  /* 0x0000000100047547 */ /* 0x000fea000b800000 */
[----:B------:R-:W-:Y:S05]  /*1dc0*/  BPT.TRAP 0x1 ;  /* 0x000000040000795c */ /* 0x000fea0000300000 */
.L_x_35:
[----:B------:R-:W-:Y:S04]  /*1dd0*/  BSSY.RECONVERGENT B0, `(.L_x_36) ;  /* 0x0000003000007945 */ /* 0x000fe80003800200 */
[----:B------:R-:W-:Y:S05]  /*1de0*/  @P2 BRA `(.L_x_37) ;  /* 0x0000000000042947 */ /* 0x000fea0003800000 */
[----:B------:R-:W-:Y:S05]  /*1df0*/  BPT.TRAP 0x1 ;  /* 0x000000040000795c */ /* 0x000fea0000300000 */
.L_x_37:
[----:B------:R-:W-:Y:S05]  /*1e00*/  BSYNC.RECONVERGENT B0 ;  /* 0x0000000000007941 */ /* 0x000fea0003800200 */
.L_x_36:
[----:B------:R-:W-:Y:S02]  /*1e10*/  UIADD3 UR5, UPT, UPT, UR4, 0x1, URZ ;  /* 0x0000000104057890 */ /* 0x000fe4000fffe0ff */
[----:B------:R-:W-:Y:S02]  /*1e20*/  UIADD3 UR14, UP1, UPT, UR28, 0x80, URZ ;  /* 0x000000801c0e7890 */ /* 0x000fe4000ff3e0ff */
[----:B------:R-:W-:Y:S02]  /*1e30*/  UISETP.NE.AND UP0, UPT, UR5, 0x4, UPT ;  /* 0x000000040500788c */ /* 0x000fe4000bf05270 */
[----:B------:R-:W-:Y:S02]  /*1e40*/  USHF.L.U32 UR18, UR13, 0x5, URZ ;  /* 0x000000050d127899 */ /* 0x000fe400080006ff */
[----:B------:R-:W-:Y:S02]  /*1e50*/  USEL UR8, URZ, 0x1, UP0 ;  /* 0x00000001ff087887 */ /* 0x000fe40008000000 */
[----:B------:R-:W-:-:S02]  /*1e60*/  USEL UR5, UR5, URZ, UP0 ;  /* 0x000000ff05057287 */ /* 0x000fc40008000000 */
[----:B------:R-:W-:Y:S02]  /*1e70*/  UIADD3 UR22, UP0, UPT, UR28, 0x180, URZ ;  /* 0x000001801c167890 */ /* 0x000fe4000ff1e0ff */
[----:B------:R-:W-:Y:S01]  /*1e80*/  LOP3.LUT R12, R12, UR8, RZ, 0x3c, !PT ;  /* 0x000000080c0c7c12 */ /* 0x000fe2000f8e3cff */
[----:B------:R-:W-:Y:S02]  /*1e90*/  USHF.L.U32 UR8, UR4, 0xd, URZ ;  /* 0x0000000d04087899 */ /* 0x000fe400080006ff */
[----:B------:R-:W-:Y:S01]  /*1ea0*/  ULEA UR7, UR5, UR6, 0x3 ;  /* 0x0000000605077291 */ /* 0x000fe2000f8e18ff */
[----:B-1----:R-:W-:Y:S01]  /*1eb0*/  SHF.L.U32 R0, R12, 0x1f, RZ ;  /* 0x0000001f0c007819 */ /* 0x002fe200000006ff */
[----:B------:R-:W-:Y:S02]  /*1ec0*/  ULEA UR16, UR21, UR8, 0x1 ;  /* 0x0000000815107291 */ /* 0x000fe4000f8e08ff */
[----:B------:R-:W-:Y:S02]  /*1ed0*/  UIADD3.X UR15, UPT, UPT, URZ, UR29, URZ, UP1, !UPT ;  /* 0x0000001dff0f7290 */ /* 0x000fe40008ffe4ff */
[----:B------:R-:W-:-:S02]  /*1ee0*/  UIADD3 UR16, UPT, UPT, UR6, 0x8400, UR16 ;  /* 0x0000840006107890 */ /* 0x000fc4000fffe010 */
[----:B------:R-:W-:Y:S01]  /*1ef0*/  UIADD3 UR8, UPT, UPT, UR6, 0x10400, UR8 ;  /* 0x0001040006087890 */ /* 0x000fe2000fffe008 */
[----:B------:R3:W4:Y:S01]  /*1f00*/  SYNCS.PHASECHK.TRANS64.TRYWAIT P0, [UR7+0x20], R0 ;  /* 0x00002000ff0075a7 */ /* 0x0007220008001107 */
[----:B------:R-:W-:Y:S01]  /*1f10*/  UIADD3.X UR23, UPT, UPT, URZ, UR29, URZ, UP0, !UPT ;  /* 0x0000001dff177290 */ /* 0x000fe200087fe4ff */
[----:B------:R-:W-:Y:S01]  /*1f20*/  UMOV UR4, 0x30000 ;  /* 0x0003000000047882 */ /* 0x000fe20000000000 */
[----:B------:R-:W-:Y:S01]  /*1f30*/  UMOV UR30, 0x0 ;  /* 0x00000000001e7882 */ /* 0x000fe20000000000 */
[----:B------:R-:W-:Y:S01]  /*1f40*/  UMOV UR31, 0x10000000 ;  /* 0x10000000001f7882 */ /* 0x000fe20000000000 */
[----:B------:R-:W-:Y:S01]  /*1f50*/  UMOV UR19, UR35 ;  /* 0x0000002300137c82 */ /* 0x000fe20008000000 */
[----:B------:R-:W-:Y:S01]  /*1f60*/  UMOV UR20, UR36 ;  /* 0x0000002400147c82 */ /* 0x000fe20008000000 */
[----:B------:R-:W-:Y:S01]  /*1f70*/  UMOV UR12, UR36 ;  /* 0x00000024000c7c82 */ /* 0x000fe20008000000 */
[----:B------:R-:W-:Y:S01]  /*1f80*/  UMOV UR9, UR17 ;  /* 0x0000001100097c82 */ /* 0x000fe20008000000 */
[----:B------:R-:W-:Y:S01]  /*1f90*/  UMOV UR10, UR18 ;  /* 0x00000012000a7c82 */ /* 0x000fe20008000000 */
[----:B------:R1:W-:Y:S01]  /*1fa0*/  UTMALDG.3D.MULTICAST [UR16], [UR14], UR4, desc[UR30] ;  /* 0x00001e100e0073b4 */ /* 0x0003e20008011804 */
[----:B------:R-:W-:-:S04]  /*1fb0*/  UIADD3 UR13, UPT, UPT, UR13, 0x1, URZ ;  /* 0x000000010d0d7890 */ /* 0x000fc8000fffe0ff */
[----:B------:R-:W-:Y:S01]  /*1fc0*/  UISETP.NE.AND UP0, UPT, UR13, UR26, UPT ;  /* 0x0000001a0d00728c */ /* 0x000fe2000bf05270 */
[----:B------:R3:W-:Y:S01]  /*1fd0*/  UTMALDG.3D [UR8], [UR22], desc[UR30] ;  /* 0x00001e08160075b4 */ /* 0x0007e20008011000 */
[----:B-1----:R-:W-:-:S07]  /*1fe0*/  UMOV UR4, UR5 ;  /* 0x0000000500047c82 */ /* 0x002fce0008000000 */
[----:B---3--:R-:W-:Y:S05]  /*1ff0*/  BRA.U UP0, `(.L_x_38) ;  /* 0xfffffffd00487547 */ /* 0x008fea000b83ffff */
.L_x_32:
[C---:B------:R-:W-:Y:S01]  /*2000*/  LEA R3, R11.reuse, UR6, 0x3 ;  /* 0x000000060b037c11 */ /* 0x040fe2000f8e18ff */
[----:B------:R-:W-:Y:S01]  /*2010*/  NOP ;  /* 0x0000000000007918 */ /* 0x000fe20000000000 */
[----:B-1----:R-:W-:Y:S02]  /*2020*/  SHF.L.U32 R0, R10, 0x1f, RZ ;  /* 0x0000001f0a007819 */ /* 0x002fe400000006ff */
[----:B------:R-:W-:Y:S02]  /*2030*/  LEA R5, R11, UR6, 0x4 ;  /* 0x000000060b057c11 */ /* 0x000fe4000f8e20ff */
[----:B--2-4-:R-:W1:Y:S02]  /*2040*/  SYNCS.PHASECHK.TRANS64.TRYWAIT P0, [R3+URZ+0x90], R0 ;  /* 0x00009000030075a7 */ /* 0x014e6400080011ff */
[----:B-1----:R-:W-:Y:S05]  /*2050*/  @!P0 BRA `(.L_x_39) ;  /* 0x0000007000ec8947 */ /* 0x002fea0003800000 */
.L_x_141:
[----:B------:R-:W2:Y:S01]  /*2060*/  LDS.128 R4, [R5+0x120] ;  /* 0x0001200005047984 */ /* 0x000ea20000000c00 */
[----:B------:R-:W-:Y:S01]  /*2070*/  UISETP.GE.AND UP0, UPT, UR42, 0x1, UPT ;  /* 0x000000012a00788c */ /* 0x000fe2000bf06270 */
[----:B------:R-:W-:Y:S01]  /*2080*/  @!PT LDS RZ, [RZ] ;  /* 0x00000000fffff984 */ /* 0x000fe20000000800 */
[----:B------:R-:W-:Y:S01]  /*2090*/  @!PT LDS RZ, [RZ] ;  /* 0x00000000fffff984 */ /* 0x000fe20000000800 */
[----:B------:R-:W-:Y:S01]  /*20a0*/  @!PT LDS RZ, [RZ] ;  /* 0x00000000fffff984 */ /* 0x000fe20000000800 */
[----:B------:R-:W-:Y:S01]  /*20b0*/  @!PT LDS RZ, [RZ] ;  /* 0x00000000fffff984 */ /* 0x000fe20000000800 */
[----:B------:R3:W-:Y:S06]  /*20c0*/  MEMBAR.ALL.CTA ;  /* 0x0000000000007992 */ /* 0x0007ec0000008000 */
[----:B---3--:R-:W3:Y:S01]  /*20d0*/  FENCE.VIEW.ASYNC.S ;  /* 0x00000000000073c6 */ /* 0x008ee20000000000 */
[----:B--2---:R-:W-:-:S13]  /*20e0*/  LOP3.LUT P0, RZ, R6, 0x1, RZ, 0xc0, !PT ;  /* 0x0000000106ff7812 */ /* 0x004fda000780c0ff */
[----:B---3--:R-:W-:Y:S01]  /*20f0*/  VOTEU.ANY UP1, P0 ;  /* 0x0000000000ff7886 */ /* 0x008fe20000020100 */
[----:B------:R-:W-:-:S13]  /*2100*/  PLOP3.LUT P0, PT, PT, PT, UP1, 0x80, 0x8 ;  /* 0x000000000008781c */ /* 0x000fda0003f0f018 */
[----:B-1----:R-:W-:Y:S02]  /*2110*/  @P0 LOP3.LUT R0, R5, 0xffff, RZ, 0xc0, !PT ;  /* 0x0000ffff05000812 */ /* 0x002fe400078ec0ff */
[----:B------:R-:W-:Y:S02]  /*2120*/  @P0 MOV R2, R4 ;  /* 0x0000000400020202 */ /* 0x000fe40000000f00 */
[----:B------:R-:W-:Y:S01]  /*2130*/  @P0 R2UR UR7, R0 ;  /* 0x00000000000702ca */ /* 0x000fe200000e0000 */
[----:B------:R-:W-:Y:S01]  /*2140*/  VIADD R0, R3, 0xa0 ;  /* 0x000000a003007836 */ /* 0x000fe20000000000 */
[----:B------:R-:W-:Y:S02]  /*2150*/  @P0 SHF.R.U32.HI R4, RZ, 0x10, R5 ;  /* 0x00000010ff040819 */ /* 0x000fe40000011605 */
[----:B------:R-:W-:Y:S02]  /*2160*/  @P0 R2UR UR8, R2 ;  /* 0x00000000020802ca */ /* 0x000fe400000e0000 */
[----:B------:R-:W-:-:S02]  /*2170*/  PRMT R0, RZ, 0x654, R0 ;  /* 0x00000654ff007816 */ /* 0x000fc40000000000 */
[----:B------:R-:W-:Y:S02]  /*2180*/  @P0 R2UR UR4, R4 ;  /* 0x00000000040402ca */ /* 0x000fe400000e0000 */
[----:B------:R1:W-:Y:S03]  /*2190*/  SYNCS.ARRIVE.TRANS64.RED.A1T0 RZ, [R0+URZ], RZ ;  /* 0x000000ff00ff79a7 */ /* 0x0003e600081004ff */
[----:B------:R-:W-:-:S04]  /*21a0*/  @UP1 UMOV UR27, UR7 ;  /* 0x00000007001b1c82 */ /* 0x000fc80008000000 */
[----:B------:R-:W-:-:S04]  /*21b0*/  @UP1 UMOV UR37, UR8 ;  /* 0x0000000800251c82 */ /* 0x000fc80008000000 */
[----:B------:R-:W-:Y:S01]  /*21c0*/  @UP1 UMOV UR36, UR4 ;  /* 0x0000000400241c82 */ /* 0x000fe20008000000 */
[----:B------:R-:W-:Y:S05]  /*21d0*/  BRA.U !UP0, `(.L_x_40) ;  /* 0x0000000108d47547 */ /* 0x000fea000b800000 */
[----:B------:R-:W2:Y:S01]  /*21e0*/  LDCU.128 UR12, c[0x0][0xb10] ;  /* 0x00016200ff0c77ac */ /* 0x000ea20008000c00 */
[----:B------:R-:W3:Y:S01]  /*21f0*/  LDCU UR26, c[0x0][0xb20] ;  /* 0x00016400ff1a77ac */ /* 0x000ee20008000800 */
[----:B------:R-:W4:Y:S01]  /*2200*/  LDCU UR20, c[0x0][0xb0c] ;  /* 0x00016180ff1477ac */ /* 0x000f220008000800 */
[----:B------:R-:W1:Y:S01]  /*2210*/  LDCU.64 UR10, c[0x0][0xb28] ;  /* 0x00016500ff0a77ac */ /* 0x000e620008000a00 */
[----:B------:R-:W-:Y:S02]  /*2220*/  UISETP.NE.AND UP3, UPT, UR42, 0x1, UPT ;  /* 0x000000012a00788c */ /* 0x000fe4000bf65270 */
[----:B--2---:R-:W-:Y:S02]  /*2230*/  UIMAD.WIDE.U32 UR16, UR38, UR15, URZ ;  /* 0x0000000f261072a5 */ /* 0x004fe4000f8e00ff */
[----:B------:R-:W-:Y:S02]  /*2240*/  UIMAD.WIDE.U32 UR8, UR39, UR12, URZ ;  /* 0x0000000c270872a5 */ /* 0x000fe4000f8e00ff */
[----:B------:R-:W-:-:S02]  /*2250*/  UISETP.NE.AND UP0, UPT, UR14, 0x1, UPT ;  /* 0x000000010e00788c */ /* 0x000fc4000bf05270 */
[----:B------:R-:W-:Y:S01]  /*2260*/  UIMAD.WIDE.U32 UR22, UR27, UR15, URZ ;  /* 0x0000000f1b1672a5 */ /* 0x000fe2000f8e00ff */
[----:B------:R-:W-:Y:S02]  /*2270*/  UMOV UR16, UR17 ;  /* 0x0000001100107c82 */ /* 0x000fe40008000000 */
[----:B------:R-:W-:Y:S01]  /*2280*/  UMOV UR8, UR9 ;  /* 0x0000000900087c82 */ /* 0x000fe20008000000 */
[----:B---3--:R-:W-:Y:S02]  /*2290*/  USHF.R.U32.HI UR16, URZ, UR26, UR16 ;  /* 0x0000001aff107299 */ /* 0x008fe40008011610 */
[----:B----4-:R-:W-:Y:S02]  /*22a0*/  UISETP.NE.AND UP2, UPT, UR20, 0x1, UPT ;  /* 0x000000011400788c */ /* 0x010fe4000bf45270 */
[----:B------:R-:W-:Y:S02]  /*22b0*/  USHF.R.U32.HI UR8, URZ, UR13, UR8 ;  /* 0x0000000dff087299 */ /* 0x000fe40008011608 */
[----:B------:R-:W-:-:S02]  /*22c0*/  USEL UR7, UR38, UR16, !UP0 ;  /* 0x0000001026077287 */ /* 0x000fc4000c000000 */
[----:B------:R-:W-:Y:S02]  /*22d0*/  USEL UR8, UR39, UR8, !UP2 ;  /* 0x0000000827087287 */ /* 0x000fe4000d000000 */
[----:B-1----:R-:W-:Y:S01]  /*22e0*/  UIMAD.WIDE.U32 UR16, UR7, UR10, URZ ;  /* 0x0000000a071072a5 */ /* 0x002fe2000f8e00ff */
[----:B------:R-:W-:Y:S01]  /*22f0*/  UMOV UR4, UR23 ;  /* 0x0000001700047c82 */ /* 0x000fe20008000000 */
[----:B------:R-:W-:Y:S02]  /*2300*/  UIMAD.WIDE.U32 UR18, UR37, UR12, URZ ;  /* 0x0000000c251272a5 */ /* 0x000fe4000f8e00ff */
[----:B------:R-:W-:-:S03]  /*2310*/  UIMAD.WIDE.U32 UR22, UR8, UR10, URZ ;  /* 0x0000000a081672a5 */ /* 0x000fc6000f8e00ff */
[----:B------:R-:W-:Y:S01]  /*2320*/  UMOV UR16, UR17 ;  /* 0x0000001100107c82 */ /* 0x000fe20008000000 */
[----:B------:R-:W-:Y:S02]  /*2330*/  USHF.R.U32.HI UR4, URZ, UR26, UR4 ;  /* 0x0000001aff047299 */ /* 0x000fe40008011604 */
[----:B------:R-:W-:Y:S01]  /*2340*/  @UP3 USHF.R.U32.HI UR7, URZ, UR11, UR16 ;  /* 0x0000000bff073299 */ /* 0x000fe20008011610 */
[----:B------:R-:W-:Y:S01]  /*2350*/  UMOV UR18, UR19 ;  /* 0x0000001300127c82 */ /* 0x000fe20008000000 */
[----:B------:R-:W-:Y:S01]  /*2360*/  UMOV UR22, UR23 ;  /* 0x0000001700167c82 */ /* 0x000fe20008000000 */
[----:B------:R-:W-:Y:S02]  /*2370*/  USHF.R.U32.HI UR13, URZ, UR13, UR18 ;  /* 0x0000000dff0d7299 */ /* 0x000fe40008011612 */
[----:B------:R-:W-:Y:S02]  /*2380*/  USEL UR4, UR27, UR4, !UP0 ;  /* 0x000000041b047287 */ /* 0x000fe4000c000000 */
[----:B------:R-:W-:-:S02]  /*2390*/  @UP3 USHF.R.U32.HI UR8, URZ, UR11, UR22 ;  /* 0x0000000bff083299 */ /* 0x000fc40008011616 */
[----:B------:R-:W-:Y:S02]  /*23a0*/  UIMAD UR9, UR42, UR7, URZ ;  /* 0x000000072a0972a4 */ /* 0x000fe4000f8e02ff */
[----:B------:R-:W-:Y:S02]  /*23b0*/  USEL UR7, UR37, UR13, !UP2 ;  /* 0x0000000d25077287 */ /* 0x000fe4000d000000 */
[----:B------:R-:W-:Y:S02]  /*23c0*/  UIMAD UR12, UR42, UR8, URZ ;  /* 0x000000082a0c72a4 */ /* 0x000fe4000f8e02ff */
[----:B------:R-:W-:Y:S02]  /*23d0*/  UISETP.GE.AND UP0, UPT, UR4, UR9, UPT ;  /* 0x000000090400728c */ /* 0x000fe4000bf06270 */
[----:B------:R-:W-:Y:S02]  /*23e0*/  UIMAD.WIDE.U32 UR16, UR4, UR10, URZ ;  /* 0x0000000a041072a5 */ /* 0x000fe4000f8e00ff */
[----:B------:R-:W-:-:S02]  /*23f0*/  UISETP.GE.OR UP0, UPT, UR7, UR12, UP0 ;  /* 0x0000000c0700728c */ /* 0x000fc40008706670 */
        /* <DEDUP_REMOVED lines=19> */
.L_x_40:
[----:B------:R-:W2:Y:S02]  /*2530*/  LDCU UR4, c[0x0][0xb30] ;  /* 0x00016600ff0477ac */ /* 0x000ea40008000800 */
[----:B--2---:R-:W-:-:S09]  /*2540*/  UISETP.NE.AND UP0, UPT, UR4, 0x1, UPT ;  /* 0x000000010400788c */ /* 0x004fd2000bf05270 */
[----:B------:R-:W-:Y:S05]  /*2550*/  BRA.U UP0, `(.L_x_41) ;  /* 0x0000000100447547 */ /* 0x000fea000b800000 */
[----:B------:R-:W2:Y:S01]  /*2560*/  LDCU.128 UR12, c[0x0][0xb10] ;  /* 0x00016200ff0c77ac */ /* 0x000ea20008000c00 */
[----:B------:R-:W3:Y:S01]  /*2570*/  LDCU UR16, c[0x0][0xb0c] ;  /* 0x00016180ff1077ac */ /* 0x000ee20008000800 */
[----:B------:R-:W4:Y:S01]  /*2580*/  LDCU UR17, c[0x0][0xb20] ;  /* 0x00016400ff1177ac */ /* 0x000f220008000800 */
[----:B--2---:R-:W-:Y:S02]  /*2590*/  UIMAD.WIDE.U32 UR10, UR37, UR12, URZ ;  /* 0x0000000c250a72a5 */ /* 0x004fe4000f8e00ff */
[----:B------:R-:W-:Y:S02]  /*25a0*/  UIMAD.WIDE.U32 UR8, UR27, UR15, URZ ;  /* 0x0000000f1b0872a5 */ /* 0x000fe4000f8e00ff */
[----:B---3--:R-:W-:Y:S02]  /*25b0*/  UISETP.NE.AND UP2, UPT, UR16, 0x1, UPT ;  /* 0x000000011000788c */ /* 0x008fe4000bf45270 */
[----:B------:R-:W-:Y:S01]  /*25c0*/  UISETP.NE.AND UP0, UPT, UR14, 0x1, UPT ;  /* 0x000000010e00788c */ /* 0x000fe2000bf05270 */
[----:B------:R-:W-:-:S02]  /*25d0*/  UMOV UR7, UR11 ;  /* 0x0000000b00077c82 */ /* 0x000fc40008000000 */
[----:B------:R-:W-:Y:S01]  /*25e0*/  UMOV UR4, UR9 ;  /* 0x0000000900047c82 */ /* 0x000fe20008000000 */
[----:B------:R-:W-:Y:S02]  /*25f0*/  USHF.R.U32.HI UR7, URZ, UR13, UR7 ;  /* 0x0000000dff077299 */ /* 0x000fe40008011607 */
[----:B----4-:R-:W-:Y:S02]  /*2600*/  USHF.R.U32.HI UR4, URZ, UR17, UR4 ;  /* 0x00000011ff047299 */ /* 0x010fe40008011604 */
[----:B------:R-:W-:Y:S02]  /*2610*/  USEL UR7, UR37, UR7, !UP2 ;  /* 0x0000000725077287 */ /* 0x000fe4000d000000 */
[----:B------:R-:W-:-:S04]  /*2620*/  USEL UR4, UR27, UR4, !UP0 ;  /* 0x000000041b047287 */ /* 0x000fc8000c000000 */
[----:B------:R-:W-:Y:S02]  /*2630*/  UIADD3 UR8, UPT, UPT, UR7, -UR4, URZ ;  /* 0x8000000407087290 */ /* 0x000fe4000fffe0ff */
[----:B------:R-:W-:Y:S02]  /*2640*/  UIADD3 UR4, UPT, UPT, -UR7, UR4, URZ ;  /* 0x0000000407047290 */ /* 0x000fe4000fffe1ff */
[----:B------:R-:W-:Y:S02]  /*2650*/  UIMAD UR27, UR8, UR14, UR27 ;  /* 0x0000000e081b72a4 */ /* 0x000fe4000f8e021b */
[----:B------:R-:W-:-:S12]  /*2660*/  UIMAD UR37, UR4, UR16, UR37 ;  /* 0x00000010042572a4 */ /* 0x000fd8000f8e0225 */
.L_x_41:
[----:B------:R-:W-:Y:S01]  /*2670*/  VIADD R11, R11, 0x1 ;  /* 0x000000010b0b7836 */ /* 0x000fe20000000000 */
[----:B------:R-:W-:Y:S01]  /*2680*/  R2UR UR4, R82 ;  /* 0x00000000520472ca */ /* 0x000fe200000e0000 */
[----:B------:R-:W-:Y:S01]  /*2690*/  UIADD3 UR20, UPT, UPT, UR27, UR63, URZ ;  /* 0x0000003f1b147290 */ /* 0x000fe2000fffe0ff */
[----:B------:R-:W-:Y:S02]  /*26a0*/  PLOP3.LUT P1, PT, PT, PT, PT, 0x80, 0x8 ;  /* 0x000000000008781c */ /* 0x000fe40003f2f070 */
[----:B------:R-:W-:-:S04]  /*26b0*/  ISETP.NE.AND P0, PT, R11, 0x2, PT ;  /* 0x000000020b00780c */ /* 0x000fc80003f05270 */
[----:B------:R-:W-:Y:S02]  /*26c0*/  SEL R3, RZ, 0x1, P0 ;  /* 0x00000001ff037807 */ /* 0x000fe40000000000 */
[----:B------:R-:W-:Y:S02]  /*26d0*/  SEL R11, R11, RZ, P0 ;  /* 0x000000ff0b0b7207 */ /* 0x000fe40000000000 */
[----:B------:R-:W-:Y:S01]  /*26e0*/  LOP3.LUT R10, R10, R3, RZ, 0x3c, !PT ;  /* 0x000000030a0a7212 */ /* 0x000fe200078e3cff */
[----:B------:R-:W-:Y:S01]  /*26f0*/  UIADD3 UR16, UPT, UPT, UR37, UR4, URZ ;  /* 0x0000000425107290 */ /* 0x000fe2000fffe0ff */
[----:B------:R-:W-:Y:S11]  /*2700*/  BRA.U UP1, `(.L_x_42) ;  /* 0xfffffff101407547 */ /* 0x000ff6000b83ffff */
[----:B------:R-:W-:Y:S01]  /*2710*/  UIADD3 UR7, UPT, UPT, UR6, 0x20, URZ ;  /* 0x0000002006077890 */ /* 0x000fe2000fffe0ff */
[----:B------:R-:W-:-:S03]  /*2720*/  SHF.L.U32 R3, R12, 0x1f, RZ ;  /* 0x0000001f0c037819 */ /* 0x000fc600000006ff */
[----:B------:R-:W-:-:S09]  /*2730*/  ULEA UR4, UR5, UR7, 0x3 ;  /* 0x0000000705047291 */ /* 0x000fd2000f8e18ff */
[----:B------:R-:W2:Y:S02]  /*2740*/  SYNCS.PHASECHK.TRANS64.TRYWAIT P0, [UR4], R3 ;  /* 0x00000003ff0075a7 */ /* 0x000ea40008001104 */
[----:B--2---:R-:W-:Y:S05]  /*2750*/  @!P0 BRA `(.L_x_43) ;  /* 0x0000006c00408947 */ /* 0x004fea0003800000 */
.L_x_143:
[----:B------:R-:W-:-:S04]  /*2760*/  UIADD3 UR4, UPT, UPT, UR5, 0x1, URZ ;  /* 0x0000000105047890 */ /* 0x000fc8000fffe0ff */
[----:B------:R-:W-:-:S04]  /*2770*/  UISETP.NE.AND UP0, UPT, UR4, 0x4, UPT ;  /* 0x000000040400788c */ /* 0x000fc8000bf05270 */
[----:B------:R-:W-:Y:S02]  /*2780*/  USEL UR6, URZ, 0x1, UP0 ;  /* 0x00000001ff067887 */ /* 0x000fe40008000000 */
[----:B------:R-:W-:-:S04]  /*2790*/  USEL UR4, UR4, URZ, UP0 ;  /* 0x000000ff04047287 */ /* 0x000fc80008000000 */
[----:B------:R-:W-:Y:S01]  /*27a0*/  ULEA UR5, UR4, UR7, 0x3 ;  /* 0x0000000704057291 */ /* 0x000fe2000f8e18ff */
[----:B------:R-:W-:-:S04]  /*27b0*/  LOP3.LUT R2, R12, UR6, RZ, 0x3c, !PT ;  /* 0x000000060c027c12 */ /* 0x000fc8000f8e3cff */
[----:B-1----:R-:W-:-:S04]  /*27c0*/  SHF.L.U32 R3, R2, 0x1f, RZ ;  /* 0x0000001f02037819 */ /* 0x002fc800000006ff */
[----:B------:R-:W1:Y:S02]  /*27d0*/  SYNCS.PHASECHK.TRANS64.TRYWAIT P0, [UR5], R3 ;  /* 0x00000003ff0075a7 */ /* 0x000e640008001105 */
[----:B-1----:R-:W-:Y:S05]  /*27e0*/  @!P0 BRA `(.L_x_44) ;  /* 0x0000006c00348947 */ /* 0x002fea0003800000 */
.L_x_145:
        /* <DEDUP_REMOVED lines=9> */
.L_x_147:
[----:B------:R-:W-:-:S04]  /*2880*/  UIADD3 UR4, UPT, UPT, UR4, 0x1, URZ ;  /* 0x0000000104047890 */ /* 0x000fc8000fffe0ff */
[----:B------:R-:W-:-:S04]  /*2890*/  UISETP.NE.AND UP0, UPT, UR4, 0x4, UPT ;  /* 0x000000040400788c */ /* 0x000fc8000bf05270 */
[----:B------:R-:W-:Y:S02]  /*28a0*/  USEL UR5, URZ, 0x1, UP0 ;  /* 0x00000001ff057887 */ /* 0x000fe40008000000 */
[----:B------:R-:W-:-:S04]  /*28b0*/  USEL UR4, UR4, URZ, UP0 ;  /* 0x000000ff04047287 */ /* 0x000fc80008000000 */
[----:B------:R-:W-:Y:S01]  /*28c0*/  ULEA UR4, UR4, UR7, 0x3 ;  /* 0x0000000704047291 */ /* 0x000fe2000f8e18ff */
[----:B-1----:R-:W-:-:S04]  /*28d0*/  LOP3.LUT R3, R2, UR5, RZ, 0x3c, !PT ;  /* 0x0000000502037c12 */ /* 0x002fc8000f8e3cff */
[----:B------:R-:W-:Y:S01]  /*28e0*/  SHF.L.U32 R3, R3, 0x1f, RZ ;  /* 0x0000001f03037819 */ /* 0x000fe200000006ff */
[----:B------:R-:W-:-:S07]  /*28f0*/  IMAD.U32 R0, RZ, RZ, UR4 ;  /* 0x00000004ff007e24 */ /* 0x000fce000f8e00ff */
.L_x_46:
[----:B-1----:R1:W2:Y:S02]  /*2900*/  SYNCS.PHASECHK.TRANS64.TRYWAIT P0, [R0+URZ], R3 ;  /* 0x00000003000075a7 */ /* 0x0022a400080011ff */
[----:B--2---:R-:W-:Y:S05]  /*2910*/  @!P0 NANOSLEEP.SYNCS 0x989680 ;  /* 0x009896800000895d */ /* 0x004fea0003900000 */
[----:B------:R-:W2:Y:S02]  /*2920*/  @!P0 SYNCS.PHASECHK.TRANS64 P0, [R0+URZ], R3 ;  /* 0x00000003000085a7 */ /* 0x000ea400080010ff */
[----:B--2---:R-:W-:Y:S05]  /*2930*/  @P0 EXIT ;  /* 0x000000000000094d */ /* 0x004fea0003800000 */
[----:B------:R-:W-:Y:S05]  /*2940*/  BRA `(.L_x_46) ;  /* 0xfffffffc00ec7947 */ /* 0x000fea000383ffff */
.L_x_22:
[----:B------:R-:W-:-:S04]  /*2950*/  UISETP.NE.AND UP0, UPT, UR47, URZ, UPT ;  /* 0x000000ff2f00728c */ /* 0x000fc8000bf05270 */
[----:B------:R-:W-:-:S09]  /*2960*/  UISETP.NE.OR UP0, UPT, UR17, 0x1, UP0 ;  /* 0x000000011100788c */ /* 0x000fd20008705670 */
[----:B------:R-:W-:Y:S05]  /*2970*/  BRA.U UP0, `(.L_x_47) ;  /* 0x0000000500487547 */ /* 0x000fea000b800000 */
[----:B------:R-:W-:Y:S01]  /*2980*/  ISETP.GE.U32.AND P2, PT, R0, 0x2, PT ;  /* 0x000000020000780c */ /* 0x000fe20003f46070 */
[----:B------:R-:W-:Y:S01]  /*2990*/  IMAD.MOV.U32 R12, RZ, RZ, 0x1 ;  /* 0x00000001ff0c7424 */ /* 0x000fe200078e00ff */
[----:B------:R-:W-:Y:S02]  /*29a0*/  CS2R R10, SRZ ;  /* 0x00000000000a7805 */ /* 0x000fe4000001ff00 */
[----:B------:R-:W-:Y:S01]  /*29b0*/  CS2R R8, SRZ ;  /* 0x0000000000087805 */ /* 0x000fe2000001ff00 */
[----:B------:R-:W-:Y:S01]  /*29c0*/  UMOV UR6, 0x400 ;  /* 0x0000040000067882 */ /* 0x000fe20000000000 */
[----:B------:R-:W-:Y:S01]  /*29d0*/  UMOV UR5, URZ ;  /* 0x000000ff00057c82 */ /* 0x000fe20008000000 */
[----:B------:R-:W-:-:S12]  /*29e0*/  ULEA UR6, UR47, UR6, 0x18 ;  /* 0x000000062f067291 */ /* 0x000fd8000f8ec0ff */
.L_x_51:
[----:B------:R-:W-:Y:S02]  /*29f0*/  LEA R2, R8, UR6, 0x3 ;  /* 0x0000000608027c11 */ /* 0x000fe4000f8e18ff */
[----:B------:R-:W-:-:S03]  /*2a00*/  SHF.L.U32 R5, R9, 0x1f, RZ ;  /* 0x0000001f09057819 */ /* 0x000fc600000006ff */
[----:B------:R-:W-:Y:S01]  /*2a10*/  VIADD R4, R2, 0x100 ;  /* 0x0000010002047836 */ /* 0x000fe20000000000 */
[----:B------:R-:W1:Y:S02]  /*2a20*/  SYNCS.PHASECHK.TRANS64.TRYWAIT P0, [R2+URZ+0xf0], R5 ;  /* 0x0000f005020075a7 */ /* 0x000e6400080011ff */
[----:B-1----:R-:W-:Y:S05]  /*2a30*/  @!P0 BRA `(.L_x_48) ;  /* 0x0000006800d08947 */ /* 0x002fea0003800000 */
.L_x_148:
[----:B------:R-:W-:Y:S01]  /*2a40*/  ULEA UR4, UR5, UR6, 0x3 ;  /* 0x0000000605047291 */ /* 0x000fe2000f8e18ff */
[----:B------:R-:W-:Y:S02]  /*2a50*/  PRMT R4, RZ, 0x654, R4 ;  /* 0x00000654ff047816 */ /* 0x000fe40000000004 */
[----:B-1----:R-:W-:Y:S01]  /*2a60*/  SHF.L.U32 R5, R12, 0x1f, RZ ;  /* 0x0000001f0c057819 */ /* 0x002fe200000006ff */
[----:B------:R-:W-:Y:S01]  /*2a70*/  UIADD3 UR7, UPT, UPT, UR4, 0x90, URZ ;  /* 0x0000009004077890 */ /* 0x000fe2000fffe0ff */
[----:B------:R1:W-:Y:S05]  /*2a80*/  SYNCS.ARRIVE.TRANS64.RED.A1T0 RZ, [R4+URZ], RZ ;  /* 0x000000ff04ff79a7 */ /* 0x0003ea00081004ff */
[----:B------:R-:W-:Y:S01]  /*2a90*/  IMAD.U32 R7, RZ, RZ, UR7 ;  /* 0x00000007ff077e24 */ /* 0x000fe2000f8e00ff */
[----:B------:R-:W2:Y:S04]  /*2aa0*/  SYNCS.PHASECHK.TRANS64.TRYWAIT P0, [UR4+0xa0], R5 ;  /* 0x0000a005ff0075a7 */ /* 0x000ea80008001104 */
[----:B------:R-:W-:Y:S01]  /*2ab0*/  PRMT R6, R0, 0x654, R7 ;  /* 0x0000065400067816 */ /* 0x000fe20000000007 */
[----:B-1----:R-:W-:Y:S01]  /*2ac0*/  @!P2 IMAD.MOV.U32 R4, RZ, RZ, 0x10 ;  /* 0x00000010ff04a424 */ /* 0x002fe200078e00ff */
[----:B--2---:R-:W-:Y:S06]  /*2ad0*/  @!P0 BRA `(.L_x_49) ;  /* 0x0000006800bc8947 */ /* 0x004fec0003800000 */
.L_x_150:
[----:B------:R-:W-:Y:S01]  /*2ae0*/  ULEA UR8, UR5, UR6, 0x4 ;  /* 0x0000000605087291 */ /* 0x000fe2000f8e20ff */
[----:B------:R-:W-:Y:S01]  /*2af0*/  SEL R3, R6, R3, !P2 ;  /* 0x0000000306037207 */ /* 0x000fe20005000000 */
[----:B------:R-:W-:Y:S01]  /*2b00*/  UIADD3 UR9, UPT, UPT, UR4, 0x90, URZ ;  /* 0x0000009004097890 */ /* 0x000fe2000fffe0ff */
[----:B-1----:R-:W-:Y:S01]  /*2b10*/  LEA R2, R11, UR6, 0x3 ;  /* 0x000000060b027c11 */ /* 0x002fe2000f8e18ff */
[----:B------:R-:W-:Y:S01]  /*2b20*/  UIADD3 UR8, UPT, UPT, UR8, 0x120, URZ ;  /* 0x0000012008087890 */ /* 0x000fe2000fffe0ff */
[----:B------:R-:W-:Y:S01]  /*2b30*/  SHF.L.U32 R5, R10, 0x1f, RZ ;  /* 0x0000001f0a057819 */ /* 0x000fe200000006ff */
[----:B------:R1:W-:Y:S01]  /*2b40*/  @!P2 SYNCS.ARRIVE.TRANS64.RED RZ, [R3+URZ], R4 ;  /* 0x0000000403ffa9a7 */ /* 0x0003e200080004ff */
[----:B------:R-:W-:Y:S01]  /*2b50*/  UIADD3 UR4, UPT, UPT, UR5, 0x1, URZ ;  /* 0x0000000105047890 */ /* 0x000fe2000fffe0ff */
[----:B------:R-:W-:-:S03]  /*2b60*/  VIADD R8, R8, 0x1 ;  /* 0x0000000108087836 */ /* 0x000fc60000000000 */
[----:B------:R-:W-:Y:S02]  /*2b70*/  UISETP.NE.AND UP0, UPT, UR4, 0x2, UPT ;  /* 0x000000020400788c */ /* 0x000fe4000bf05270 */
[----:B------:R-:W-:Y:S06]  /*2b80*/  UGETNEXTWORKID.BROADCAST [UR8], [UR9] ;  /* 0x00000000080073ca */ /* 0x000fec0008000100 */
[----:B------:R-:W-:Y:S01]  /*2b90*/  USEL UR7, URZ, 0x1, UP0 ;  /* 0x00000001ff077887 */ /* 0x000fe20008000000 */
[----:B------:R-:W-:Y:S01]  /*2ba0*/  ISETP.NE.AND P0, PT, R8, 0x2, PT ;  /* 0x000000020800780c */ /* 0x000fe20003f05270 */
[----:B------:R-:W-:Y:S01]  /*2bb0*/  USEL UR5, UR4, URZ, UP0 ;  /* 0x000000ff04057287 */ /* 0x000fe20008000000 */
[----:B------:R-:W2:Y:S03]  /*2bc0*/  SYNCS.PHASECHK.TRANS64.TRYWAIT P1, [R2+URZ+0x90], R5 ;  /* 0x00009005020075a7 */ /* 0x000ea600080211ff */
[----:B------:R-:W-:Y:S01]  /*2bd0*/  LOP3.LUT R12, R12, UR7, RZ, 0x3c, !PT ;  /* 0x000000070c0c7c12 */ /* 0x000fe2000f8e3cff */
[----:B-12---:R-:W-:Y:S07]  /*2be0*/  @!P1 BRA `(.L_x_50) ;  /* 0x0000006800909947 */ /* 0x006fee0003800000 */
.L_x_151:
[C---:B------:R-:W-:Y:S01]  /*2bf0*/  LEA R4, R11.reuse, UR6, 0x4 ;  /* 0x000000060b047c11 */ /* 0x040fe2000f8e20ff */
[----:B-1----:R-:W-:Y:S01]  /*2c00*/  VIADD R2, R2, 0xa0 ;  /* 0x000000a002027836 */ /* 0x002fe20000000000 */
[----:B------:R-:W-:Y:S01]  /*2c10*/  SEL R8, R8, RZ, P0 ;  /* 0x000000ff08087207 */ /* 0x000fe20000000000 */
[----:B------:R-:W-:-:S03]  /*2c20*/  VIADD R11, R11, 0x1 ;  /* 0x000000010b0b7836 */ /* 0x000fc60000000000 */
[----:B------:R-:W1:Y:S01]  /*2c30*/  LDS.128 R4, [R4+0x120] ;  /* 0x0001200004047984 */ /* 0x000e620000000c00 */
[----:B------:R-:W-:Y:S02]  /*2c40*/  PRMT R2, RZ, 0x654, R2 ;  /* 0x00000654ff027816 */ /* 0x000fe40000000002 */
[C---:B------:R-:W-:Y:S01]  /*2c50*/  ISETP.NE.AND P1, PT, R11.reuse, 0x2, PT ;  /* 0x000000020b00780c */ /* 0x040fe20003f25270 */
[----:B------:R-:W-:Y:S01]  /*2c60*/  @!PT LDS RZ, [RZ] ;  /* 0x00000000fffff984 */ /* 0x000fe20000000800 */
[----:B------:R-:W-:Y:S01]  /*2c70*/  @!PT LDS RZ, [RZ] ;  /* 0x00000000fffff984 */ /* 0x000fe20000000800 */
[----:B------:R-:W-:Y:S01]  /*2c80*/  @!PT LDS RZ, [RZ] ;  /* 0x00000000fffff984 */ /* 0x000fe20000000800 */
[----:B------:R-:W-:Y:S01]  /*2c90*/  @!PT LDS RZ, [RZ] ;  /* 0x00000000fffff984 */ /* 0x000fe20000000800 */
[----:B------:R2:W-:Y:S06]  /*2ca0*/  MEMBAR.ALL.CTA ;  /* 0x0000000000007992 */ /* 0x0005ec0000008000 */
[----:B--2---:R-:W2:Y:S01]  /*2cb0*/  FENCE.VIEW.ASYNC.S ;  /* 0x00000000000073c6 */ /* 0x004ea20000000000 */
[----:B------:R-:W-:Y:S01]  /*2cc0*/  SEL R11, R11, RZ, P1 ;  /* 0x000000ff0b0b7207 */ /* 0x000fe20000800000 */
[----:B--2---:R2:W-:Y:S01]  /*2cd0*/  SYNCS.ARRIVE.TRANS64.RED.A1T0 RZ, [R2+URZ], RZ ;  /* 0x000000ff02ff79a7 */ /* 0x0045e200081004ff */
[----:B-1----:R-:W-:-:S02]  /*2ce0*/  LOP3.LUT P3, RZ, R6, 0x1, RZ, 0xc0, !PT ;  /* 0x0000000106ff7812 */ /* 0x002fc4000786c0ff */
[----:B------:R-:W-:-:S04]  /*2cf0*/  SEL R5, RZ, 0x1, P1 ;  /* 0x00000001ff057807 */ /* 0x000fc80000800000 */
[----:B------:R-:W-:Y:S02]  /*2d00*/  LOP3.LUT R10, R10, R5, RZ, 0x3c, !PT ;  /* 0x000000050a0a7212 */ /* 0x000fe400078e3cff */
[----:B--2---:R-:W-:-:S04]  /*2d10*/  SEL R2, RZ, 0x1, P0 ;  /* 0x00000001ff027807 */ /* 0x004fc80000000000 */
[----:B------:R-:W-:Y:S01]  /*2d20*/  LOP3.LUT R9, R9, R2, RZ, 0x3c, !PT ;  /* 0x0000000209097212 */ /* 0x000fe200078e3cff */
[----:B------:R-:W-:Y:S06]  /*2d30*/  @P3 BRA `(.L_x_51) ;  /* 0xfffffffc002c3947 */ /* 0x000fec000383ffff */
[----:B------:R-:W-:Y:S01]  /*2d40*/  ULEA UR4, UR5, UR6, 0x3 ;  /* 0x0000000605047291 */ /* 0x000fe2000f8e18ff */
[----:B------:R-:W-:-:S08]  /*2d50*/  SHF.L.U32 R3, R12, 0x1f, RZ ;  /* 0x0000001f0c037819 */ /* 0x000fd000000006ff */
[----:B------:R-:W1:Y:S02]  /*2d60*/  SYNCS.PHASECHK.TRANS64 P0, [UR4+0xa0], R3 ;  /* 0x0000a003ff0075a7 */ /* 0x000e640008001004 */
[----:B-1----:R-:W-:Y:S05]  /*2d70*/  @P0 BRA `(.L_x_52) ;  /* 0x0000000000080947 */ /* 0x002fea0003800000 */
[----:B------:R-:W1:Y:S02]  /*2d80*/  SYNCS.PHASECHK.TRANS64.TRYWAIT P0, [UR4+0xa0], R3 ;  /* 0x0000a003ff0075a7 */ /* 0x000e640008001104 */
[----:B-1----:R-:W-:Y:S05]  /*2d90*/  @!P0 BRA `(.L_x_53) ;  /* 0x0000006800388947 */ /* 0x002fea0003800000 */
.L_x_52:
[----:B------:R-:W-:-:S04]  /*2da0*/  UIADD3 UR7, UPT, UPT, UR5, 0x1, URZ ;  /* 0x0000000105077890 */ /* 0x000fc8000fffe0ff */
[----:B------:R-:W-:-:S04]  /*2db0*/  UISETP.NE.AND UP0, UPT, UR7, 0x2, UPT ;  /* 0x000000020700788c */ /* 0x000fc8000bf05270 */
[----:B------:R-:W-:Y:S02]  /*2dc0*/  USEL UR8, URZ, 0x1, UP0 ;  /* 0x00000001ff087887 */ /* 0x000fe40008000000 */
[----:B------:R-:W-:-:S04]  /*2dd0*/  USEL UR7, UR7, URZ, UP0 ;  /* 0x000000ff07077287 */ /* 0x000fc80008000000 */
[----:B------:R-:W-:Y:S01]  /*2de0*/  ULEA UR7, UR7, UR6, 0x3 ;  /* 0x0000000607077291 */ /* 0x000fe2000f8e18ff */
[----:B-1----:R-:W-:-:S04]  /*2df0*/  LOP3.LUT R3, R12, UR8, RZ, 0x3c, !PT ;  /* 0x000000080c037c12 */ /* 0x002fc8000f8e3cff */
[----:B------:R-:W-:-:S04]  /*2e00*/  SHF.L.U32 R0, R3, 0x1f, RZ ;  /* 0x0000001f03007819 */ /* 0x000fc800000006ff */
[----:B------:R-:W1:Y:S02]  /*2e10*/  SYNCS.PHASECHK.TRANS64 P0, [UR7+0xa0], R0 ;  /* 0x0000a000ff0075a7 */ /* 0x000e640008001007 */
[----:B-1----:R-:W-:Y:S05]  /*2e20*/  @P0 EXIT ;  /* 0x000000000000094d */ /* 0x002fea0003800000 */
[----:B------:R-:W-:Y:S02]  /*2e30*/  SHF.L.U32 R3, R3, 0x1f, RZ ;  /* 0x0000001f03037819 */ /* 0x000fe400000006ff */
[----:B------:R-:W-:-:S07]  /*2e40*/  MOV R0, UR7 ;  /* 0x0000000700007c02 */ /* 0x000fce0008000f00 */
.L_x_54:
[----:B-1----:R1:W2:Y:S02]  /*2e50*/  SYNCS.PHASECHK.TRANS64.TRYWAIT P0, [R0+URZ+0xa0], R3 ;  /* 0x0000a003000075a7 */ /* 0x0022a400080011ff */
[----:B--2---:R-:W-:Y:S05]  /*2e60*/  @!P0 NANOSLEEP.SYNCS 0x989680 ;  /* 0x009896800000895d */ /* 0x004fea0003900000 */
[----:B------:R-:W2:Y:S02]  /*2e70*/  @!P0 SYNCS.PHASECHK.TRANS64 P0, [R0+URZ+0xa0], R3 ;  /* 0x0000a003000085a7 */ /* 0x000ea400080010ff */
[----:B--2---:R-:W-:Y:S05]  /*2e80*/  @P0 EXIT ;  /* 0x000000000000094d */ /* 0x004fea0003800000 */
[----:B------:R-:W-:Y:S05]  /*2e90*/  BRA `(.L_x_54) ;  /* 0xfffffffc00ec7947 */ /* 0x000fea000383ffff */
.L_x_47:
[----:B------:R-:W-:Y:S05]  /*2ea0*/  BRA.U UP4, `(.L_x_55) ;  /* 0x0000000d04847547 */ /* 0x000fea000b800000 */
[----:B------:R-:W-:Y:S01]  /*2eb0*/  UMOV UR4, 0x40 ;  /* 0x0000004000047882 */ /* 0x000fe20000000000 */
[----:B------:R-:W-:Y:S01]  /*2ec0*/  NOP ;  /* 0x0000000000007918 */ /* 0x000fe20000000000 */
[----:B------:R-:W-:Y:S01]  /*2ed0*/  ULEA UR5, UR47, UR4, 0x18 ;  /* 0x000000042f057291 */ /* 0x000fe2000f8ec0ff */
[----:B------:R-:W-:Y:S02]  /*2ee0*/  UMOV UR6, 0x400 ;  /* 0x0000040000067882 */ /* 0x000fe40000000000 */
[----:B------:R-:W-:-:S06]  /*2ef0*/  ULEA UR6, UR47, UR6, 0x18 ;  /* 0x000000062f067291 */ /* 0x000fcc000f8ec0ff */
[----:B------:R-:W1:Y:S02]  /*2f00*/  LDS.U8 R0, [UR5+0x1c] ;  /* 0x00001c05ff007984 */ /* 0x000e640008000000 */
[----:B-1----:R-:W-:-:S13]  /*2f10*/  ISETP.NE.AND P0, PT, R0, RZ, PT ;  /* 0x000000ff0000720c */ /* 0x002fda0003f05270 */
[----:B------:R-:W-:Y:S05]  /*2f20*/  @P0 BRA `(.L_x_56) ;  /* 0x0000000000580947 */ /* 0x000fea0003800000 */
[----:B------:R-:W-:-:S13]  /*2f30*/  ELECT P0, URZ, PT ;  /* 0x0000000000ff782f */ /* 0x000fda0003800000 */
[----:B------:R-:W-:Y:S05]  /*2f40*/  @!P0 BRA `(.L_x_57) ;  /* 0x0000000000608947 */ /* 0x000fea0003800000 */
[----:B------:R-:W-:Y:S01]  /*2f50*/  UMOV UR4, 0x10 ;  /* 0x0000001000047882 */ /* 0x000fe20000000000 */
[----:B------:R-:W-:Y:S01]  /*2f60*/  HFMA2 R0, -RZ, RZ, 0, 5.9604644775390625e-08 ;  /* 0x00000001ff007431 */ /* 0x000fe200000001ff */
[----:B------:R-:W-:-:S03]  /*2f70*/  MOV R3, 0xffff ;  /* 0x0000ffff00037802 */ /* 0x000fc60000000f00 */
[----:B------:R-:W-:Y:S04]  /*2f80*/  DEPBAR.LE SB1, 0x36 ;  /* 0x00009d800000791a */ /* 0x000fe80000000000 */
[----:B------:R-:W1:Y:S02]  /*2f90*/  UTCATOMSWS.FIND_AND_SET.ALIGN UP0, UR4, UR4 ;  /* 0x00000004000475e3 */ /* 0x000e640008000800 */
[----:B-1----:R-:W-:Y:S01]  /*2fa0*/  MOV R4, UR4 ;  /* 0x0000000400047c02 */ /* 0x002fe20008000f00 */
[----:B------:R-:W-:Y:S06]  /*2fb0*/  BRA.U UP0, `(.L_x_58) ;  /* 0x0000000100187547 */ /* 0x000fec000b800000 */
.L_x_59:
[----:B------:R-:W-:Y:S05]  /*2fc0*/  NANOSLEEP 0x64 ;  /* 0x000000640000795d */ /* 0x000fea0003800000 */
[----:B------:R-:W-:-:S05]  /*2fd0*/  UMOV UR4, 0x10 ;  /* 0x0000001000047882 */ /* 0x000fca0000000000 */
[----:B------:R-:W-:Y:S04]  /*2fe0*/  DEPBAR.LE SB1, 0x36 ;  /* 0x00009d800000791a */ /* 0x000fe80000000000 */
[----:B------:R-:W1:Y:S02]  /*2ff0*/  UTCATOMSWS.FIND_AND_SET.ALIGN UP0, UR4, UR4 ;  /* 0x00000004000475e3 */ /* 0x000e640008000800 */
[----:B-1----:R-:W-:Y:S01]  /*3000*/  MOV R4, UR4 ;  /* 0x0000000400047c02 */ /* 0x002fe20008000f00 */
[----:B------:R-:W-:Y:S05]  /*3010*/  BRA.U !UP0, `(.L_x_59) ;  /* 0xfffffffd08e87547 */ /* 0x000fea000b83ffff */
.L_x_58:
[-C--:B------:R-:W-:Y:S02]  /*3020*/  SHF.L.U32 R3, R3, R4.reuse, RZ ;  /* 0x0000000403037219 */ /* 0x080fe400000006ff */
[----:B------:R-:W-:Y:S01]  /*3030*/  SHF.L.U32 R0, R0, R4, RZ ;  /* 0x0000000400007219 */ /* 0x000fe200000006ff */
[----:B------:R-:W-:Y:S02]  /*3040*/  IMAD.SHL.U32 R4, R4, 0x20, RZ ;  /* 0x0000002004047824 */ /* 0x000fe400078e00ff */
[----:B------:R1:W-:Y:S04]  /*3050*/  ATOMS.OR RZ, [UR5+0x14], R3 ;  /* 0x00001403ffff798c */ /* 0x0003e8000b000005 */
[----:B------:R1:W-:Y:S04]  /*3060*/  ATOMS.OR RZ, [UR5+0x18], R0 ;  /* 0x00001800ffff798c */ /* 0x0003e8000b000005 */
[----:B------:R1:W-:Y:S01]  /*3070*/  STS [UR6+0x140], R4 ;  /* 0x00014004ff007988 */ /* 0x0003e20008000806 */
[----:B------:R-:W-:Y:S05]  /*3080*/  BRA `(.L_x_57) ;  /* 0x0000000000107947 */ /* 0x000fea0003800000 */
.L_x_56:
[----:B------:R-:W-:Y:S02]  /*3090*/  MOV R0, 0xffffffff ;  /* 0xffffffff00007802 */ /* 0x000fe40000000f00 */
[----:B------:R-:W-:-:S03]  /*30a0*/  MOV R4, 0x30d0 ;  /* 0x000030d000047802 */ /* 0x000fc60000000f00 */
[----:B------:R1:W-:Y:S04]  /*30b0*/  STS [UR6+0x140], R0 ;  /* 0x00014000ff007988 */ /* 0x0003e80008000806 */
[----:B-1---5:R-:W-:Y:S05]  /*30c0*/  CALL.REL.NOINC `($__internal_1_$__cuda_sm10x_tcgen05_guardrail_trap_phase_invalid_during_alloc) ;  /* 0x0000006c00847944 */ /* 0x022fea0003c00000 */
.L_x_57:
[----:B------:R-:W-:Y:S05]  /*30d0*/  WARPSYNC.ALL ;  /* 0x0000000000007948 */ /* 0x000fea0003800000 */
[----:B------:R-:W2:Y:S01]  /*30e0*/  S2UR UR4, SR_CgaCtaId ;  /* 0x00000000000479c3 */ /* 0x000ea20000008800 */
[----:B------:R-:W-:Y:S01]  /*30f0*/  UMOV UR17, 0x400 ;  /* 0x0000040000117882 */ /* 0x000fe20000000000 */
[----:B------:R-:W-:-:S06]  /*3100*/  NOP ;  /* 0x0000000000007918 */ /* 0x000fcc0000000000 */
[----:B------:R-:W-:Y:S06]  /*3110*/  BAR.ARV 0x6, 0xa0 ;  /* 0x0182800000007b1d */ /* 0x000fec0000002000 */
[----:B------:R-:W3:Y:S01]  /*3120*/  LDCU UR5, c[0x0][0x38c] ;  /* 0x00007180ff0577ac */ /* 0x000ee20008000800 */
[----:B------:R-:W-:Y:S01]  /*3130*/  LOP3.LUT R2, R2, 0xffff, RZ, 0xc0, !PT ;  /* 0x0000ffff02027812 */ /* 0x000fe200078ec0ff */
[----:B------:R-:W-:Y:S01]  /*3140*/  IMAD.MOV.U32 R11, RZ, RZ, 0x1 ;  /* 0x00000001ff0b7424 */ /* 0x000fe200078e00ff */
[----:B------:R-:W-:Y:S01]  /*3150*/  CS2R R8, SRZ ;  /* 0x0000000000087805 */ /* 0x000fe2000001ff00 */
[----:B------:R-:W4:Y:S01]  /*3160*/  LDCU UR8, c[0x0][0x38c] ;  /* 0x00007180ff0877ac */ /* 0x000f220008000800 */
[----:B------:R-:W-:Y:S01]  /*3170*/  R2UR UR19, R2 ;  /* 0x00000000021372ca */ /* 0x000fe200000e0000 */
[----:B------:R-:W-:Y:S01]  /*3180*/  IMAD.MOV.U32 R10, RZ, RZ, RZ ;  /* 0x000000ffff0a7224 */ /* 0x000fe200078e00ff */
[----:B------:R-:W-:Y:S01]  /*3190*/  UMOV UR23, URZ ;  /* 0x000000ff00177c82 */ /* 0x000fe20008000000 */
[----:B------:R-:W-:Y:S01]  /*31a0*/  UMOV UR14, URZ ;  /* 0x000000ff000e7c82 */ /* 0x000fe20008000000 */
[----:B--2---:R-:W-:Y:S01]  /*31b0*/  ULEA UR17, UR4, UR17, 0x18 ;  /* 0x0000001104117291 */ /* 0x004fe2000f8ec0ff */
[----:B------:R-:W-:Y:S01]  /*31c0*/  UMOV UR26, 0x0 ;  /* 0x00000000001a7882 */ /* 0x000fe20000000000 */
[----:B------:R-:W-:-:S02]  /*31d0*/  UMOV UR27, 0x8200010 ;  /* 0x08200010001b7882 */ /* 0x000fc40000000000 */
[----:B------:R-:W-:Y:S02]  /*31e0*/  UIADD3 UR6, UPT, UPT, UR17, 0x8400, URZ ;  /* 0x0000840011067890 */ /* 0x000fe4000fffe0ff */
[----:B------:R-:W-:Y:S02]  /*31f0*/  UIADD3 UR7, UPT, UPT, UR17, 0x10400, URZ ;  /* 0x0001040011077890 */ /* 0x000fe4000fffe0ff */
[----:B---3--:R-:W-:Y:S01]  /*3200*/  UIADD3 UR5, UPT, UPT, UR5, 0x1f, URZ ;  /* 0x0000001f05057890 */ /* 0x008fe2000fffe0ff */
[----:B-1----:R-:W1:Y:S01]  /*3210*/  LDS R0, [UR17+0x140] ;  /* 0x00014011ff007984 */ /* 0x002e620008000800 */
[----:B------:R-:W-:Y:S02]  /*3220*/  USHF.R.U32.HI UR6, URZ, 0x4, UR6 ;  /* 0x00000004ff067899 */ /* 0x000fe40008011606 */
[----:B------:R-:W-:Y:S02]  /*3230*/  USHF.R.S32.HI UR4, URZ, 0x1f, UR5 ;  /* 0x0000001fff047899 */ /* 0x000fe40008011405 */
[----:B------:R-:W-:-:S02]  /*3240*/  ULOP3.LUT UR6, UR6, 0x3fff, URZ, 0xc0, !UPT ;  /* 0x00003fff06067892 */ /* 0x000fc4000f8ec0ff */
[----:B------:R-:W-:Y:S02]  /*3250*/  ULEA.HI UR4, UR4, UR5, URZ, 0x5 ;  /* 0x0000000504047291 */ /* 0x000fe4000f8f28ff */
[----:B------:R-:W-:Y:S02]  /*3260*/  USHF.R.U32.HI UR5, URZ, 0x4, UR7 ;  /* 0x00000004ff057899 */ /* 0x000fe40008011607 */
[----:B------:R-:W-:Y:S02]  /*3270*/  USHF.R.S32.HI UR28, URZ, 0x5, UR4 ;  /* 0x00000005ff1c7899 */ /* 0x000fe40008011404 */
[----:B------:R-:W-:Y:S02]  /*3280*/  ULOP3.LUT UR5, UR5, 0x3fff, URZ, 0xc0, !UPT ;  /* 0x00003fff05057892 */ /* 0x000fe4000f8ec0ff */
[----:B------:R-:W-:Y:S02]  /*3290*/  UISETP.LT.AND UP0, UPT, UR28, 0x1, UPT ;  /* 0x000000011c00788c */ /* 0x000fe4000bf01270 */
[----:B------:R-:W-:-:S02]  /*32a0*/  ULOP3.LUT UR20, UR6, 0x10000, URZ, 0xfc, !UPT ;  /* 0x0001000006147892 */ /* 0x000fc4000f8efcff */
[----:B------:R-:W-:Y:S02]  /*32b0*/  USEL UR29, UR28, 0x1, !UP0 ;  /* 0x000000011c1d7887 */ /* 0x000fe4000c000000 */
[----:B------:R-:W-:Y:S02]  /*32c0*/  ULOP3.LUT UR21, UR5, 0x10000, URZ, 0xfc, !UPT ;  /* 0x0001000005157892 */ /* 0x000fe4000f8efcff */
[----:B------:R-:W-:Y:S02]  /*32d0*/  UIADD3 UR29, UPT, UPT, -UR29, URZ, URZ ;  /* 0x000000ff1d1d7290 */ /* 0x000fe4000fffe1ff */
[----:B----4-:R-:W-:Y:S01]  /*32e0*/  UISETP.GE.AND UP4, UPT, UR8, 0x1, UPT ;  /* 0x000000010800788c */ /* 0x010fe2000bf86270 */
[----:B------:R-:W-:Y:S01]  /*32f0*/  UMOV UR24, 0x0 ;  /* 0x0000000000187882 */ /* 0x000fe20000000000 */
[----:B------:R-:W-:Y:S01]  /*3300*/  UMOV UR25, 0x8200010 ;  /* 0x0820001000197882 */ /* 0x000fe20000000000 */
[----:B-1----:R-:W-:-:S15]  /*3310*/  R2UR UR30, R0 ;  /* 0x00000000001e72ca */ /* 0x002fde00000e0000 */
.L_x_66:
[----:B------:R-:W-:Y:S02]  /*3320*/  LEA R0, R10, UR17, 0x3 ;  /* 0x000000110a007c11 */ /* 0x000fe4000f8e18ff */
[----:B------:R-:W-:Y:S02]  /*3330*/  SHF.L.U32 R5, R9, 0x1f, RZ ;  /* 0x0000001f09057819 */ /* 0x000fe400000006ff */
[----:B------:R-:W-:Y:S01]  /*3340*/  PLOP3.LUT P0, PT, PT, PT, UP4, 0x80, 0x8 ;  /* 0x000000000008781c */ /* 0x000fe20003f0f048 */
[----:B------:R-:W-:Y:S01]  /*3350*/  VIADD R3, R0, 0xa0 ;  /* 0x000000a000037836 */ /* 0x000fe20000000000 */
[----:B-1----:R-:W1:Y:S02]  /*3360*/  SYNCS.PHASECHK.TRANS64.TRYWAIT P1, [R0+URZ+0x90], R5 ;  /* 0x00009005000075a7 */ /* 0x002e6400080211ff */
[----:B-1-3--:R-:W-:Y:S09]  /*3370*/  @!P1 BRA `(.L_x_60) ;  /* 0x0000006000d89947 */ /* 0x00aff20003800000 */
.L_x_153:
[----:B------:R-:W-:Y:S01]  /*3380*/  LEA R4, R10, UR17, 0x4 ;  /* 0x000000110a047c11 */ /* 0x000fe2000f8e20ff */
[----:B------:R-:W-:Y:S01]  /*3390*/  @UP4 ULEA UR4, UR14, UR17, 0x3 ;  /* 0x000000110e044291 */ /* 0x000fe2000f8e18ff */
[----:B------:R-:W-:Y:S01]  /*33a0*/  PLOP3.LUT P2, PT, PT, PT, PT, 0x80, 0x8 ;  /* 0x000000000008781c */ /* 0x000fe20003f4f070 */
[----:B------:R-:W-:Y:S01]  /*33b0*/  ULEA UR22, UR23, UR17, 0x3 ;  /* 0x0000001117167291 */ /* 0x000fe2000f8e18ff */
[----:B------:R-:W-:Y:S01]  /*33c0*/  PRMT R3, RZ, 0x654, R3 ;  /* 0x00000654ff037816 */ /* 0x000fe20000000003 */
[----:B------:R-:W-:Y:S01]  /*33d0*/  ULEA UR18, UR23, UR30, 0x7 ;  /* 0x0000001e17127291 */ /* 0x000fe2000f8e38ff */
[----:B-1----:R-:W1:Y:S01]  /*33e0*/  LDS.128 R4, [R4+0x120] ;  /* 0x0001200004047984 */ /* 0x002e620000000c00 */
[----:B------:R-:W-:Y:S02]  /*33f0*/  @P0 SHF.L.U32 R2, R8, 0x1f, RZ ;  /* 0x0000001f08020819 */ /* 0x000fe400000006ff */
[----:B------:R-:W-:Y:S01]  /*3400*/  SHF.L.U32 R0, R11, 0x1f, RZ ;  /* 0x0000001f0b007819 */ /* 0x000fe200000006ff */
[----:B------:R-:W-:Y:S01]  /*3410*/  @!PT LDS RZ, [RZ] ;  /* 0x00000000fffff984 */ /* 0x000fe20000000800 */
[----:B------:R-:W-:Y:S01]  /*3420*/  @!PT LDS RZ, [RZ] ;  /* 0x00000000fffff984 */ /* 0x000fe20000000800 */
[----:B------:R-:W-:Y:S01]  /*3430*/  @!PT LDS RZ, [RZ] ;  /* 0x00000000fffff984 */ /* 0x000fe20000000800 */
[----:B------:R-:W-:Y:S01]  /*3440*/  @!PT LDS RZ, [RZ] ;  /* 0x00000000fffff984 */ /* 0x000fe20000000800 */
[----:B------:R2:W-:Y:S06]  /*3450*/  MEMBAR.ALL.CTA ;  /* 0x0000000000007992 */ /* 0x0005ec0000008000 */
[----:B--2---:R-:W2:Y:S02]  /*3460*/  FENCE.VIEW.ASYNC.S ;  /* 0x00000000000073c6 */ /* 0x004ea40000000000 */
[----:B--2---:R2:W-:Y:S01]  /*3470*/  SYNCS.ARRIVE.TRANS64.RED.A1T0 RZ, [R3+URZ], RZ ;  /* 0x000000ff03ff79a7 */ /* 0x0045e200081004ff */
[----:B------:R2:W3:Y:S01]  /*3480*/  @P0 SYNCS.PHASECHK.TRANS64.TRYWAIT P2, [UR4], R2 ;  /* 0x00000002ff0005a7 */ /* 0x0004e20008041104 */
[----:B-1----:R-:W-:Y:S01]  /*3490*/  LOP3.LUT P1, RZ, R6, 0x1, RZ, 0xc0, !PT ;  /* 0x0000000106ff7812 */ /* 0x002fe2000782c0ff */
[----:B------:R-:W1:Y:S02]  /*34a0*/  SYNCS.PHASECHK.TRANS64.TRYWAIT P0, [UR22+0xd0], R0 ;  /* 0x0000d000ff0075a7 */ /* 0x000e640008001116 */
[----:B-123--:R-:W-:Y:S10]  /*34b0*/  @!P0 BRA `(.L_x_61) ;  /* 0x00000060009c8947 */ /* 0x00eff40003800000 */
.L_x_155:
[----:B------:R-:W-:Y:S01]  /*34c0*/  IADD3 R10, PT, PT, R10, 0x1, RZ ;  /* 0x000000010a0a7810 */ /* 0x000fe20007ffe0ff */
[----:B------:R-:W-:Y:S06]  /*34d0*/  BRA.U !UP4, `(.L_x_62) ;  /* 0x000000010c987547 */ /* 0x000fec000b800000 */
[----:B------:R-:W-:Y:S01]  /*34e0*/  UPLOP3.LUT UP2, UPT, UPT, UPT, UPT, 0x40, 0x4 ;  /* 0x000000000004789c */ /* 0x000fe20003f4e870 */
[----:B------:R-:W-:Y:S01]  /*34f0*/  UMOV UR16, UR29 ;  /* 0x0000001d00107c82 */ /* 0x000fe20008000000 */
[----:B------:R-:W-:Y:S01]  /*3500*/  UMOV UR15, UR28 ;  /* 0x0000001c000f7c82 */ /* 0x000fe20008000000 */
[----:B------:R-:W-:-:S08]  /*3510*/  UMOV UR6, UR14 ;  /* 0x0000000e00067c82 */ /* 0x000fd00008000000 */
.L_x_65:
[----:B------:R-:W-:Y:S02]  /*3520*/  UIADD3 UR16, UPT, UPT, UR16, 0x1, URZ ;  /* 0x0000000110107890 */ /* 0x000fe4000fffe0ff */
[----:B--2---:R-:W-:Y:S02]  /*3530*/  ULEA UR5, UR6, UR17, 0x3 ;  /* 0x0000001106057291 */ /* 0x004fe4000f8e18ff */
[----:B------:R-:W-:Y:S01]  /*3540*/  UISETP.NE.AND UP3, UPT, UR16, URZ, UPT ;  /* 0x000000ff1000728c */ /* 0x000fe2000bf65270 */
[----:B---3--:R-:W-:Y:S10]  /*3550*/  @P2 BRA `(.L_x_63) ;  /* 0x00000000000c2947 */ /* 0x008ff40003800000 */
[----:B-1----:R-:W-:Y:S04]  /*3560*/  SHF.L.U32 R3, R8, 0x1f, RZ ;  /* 0x0000001f08037819 */ /* 0x002fe800000006ff */
[----:B------:R-:W1:Y:S02]  /*3570*/  SYNCS.PHASECHK.TRANS64.TRYWAIT P0, [UR5], R3 ;  /* 0x00000003ff0075a7 */ /* 0x000e640008001105 */
[----:B-1----:R-:W-:Y:S05]  /*3580*/  @!P0 BRA `(.L_x_64) ;  /* 0x0000006000808947 */ /* 0x002fea0003800000 */
.L_x_63:
[----:B------:R-:W-:Y:S01]  /*3590*/  UISETP.NE.AND UP0, UPT, UR15, 0x1, UPT ;  /* 0x000000010f00788c */ /* 0x000fe2000bf05270 */
[----:B------:R-:W-:Y:S01]  /*35a0*/  PLOP3.LUT P2, PT, PT, PT, PT, 0x80, 0x8 ;  /* 0x000000000008781c */ /* 0x000fe20003f4f070 */
[----:B------:R-:W-:Y:S02]  /*35b0*/  UIADD3 UR4, UPT, UPT, UR6, 0x1, URZ ;  /* 0x0000000106047890 */ /* 0x000fe4000fffe0ff */
[----:B------:R-:W-:Y:S02]  /*35c0*/  ULEA UR12, UR6, UR21, 0x9 ;  /* 0x00000015060c7291 */ /* 0x000fe4000f8e48ff */
[----:B------:R-:W-:Y:S01]  /*35d0*/  UISETP.NE.AND UP1, UPT, UR4, 0x4, UPT ;  /* 0x000000040400788c */ /* 0x000fe2000bf25270 */
[----:B------:R-:W-:Y:S01]  /*35e0*/  PLOP3.LUT P0, PT, PT, PT, UP0, 0x80, 0x8 ;  /* 0x000000000008781c */ /* 0x000fe20003f0f008 */
[----:B------:R-:W-:Y:S02]  /*35f0*/  UIADD3 UR10, UPT, UPT, UR12, 0x2, URZ ;  /* 0x000000020c0a7890 */ /* 0x000fe4000fffe0ff */
[----:B------:R-:W-:Y:S02]  /*3600*/  USEL UR7, URZ, 0x1, UP1 ;  /* 0x00000001ff077887 */ /* 0x000fe40008800000 */
[----:B------:R-:W-:Y:S02]  /*3610*/  USEL UR14, UR4, URZ, UP1 ;  /* 0x000000ff040e7287 */ /* 0x000fe40008800000 */
[----:B------:R-:W-:Y:S02]  /*3620*/  UIADD3 UR15, UPT, UPT, UR15, -0x1, URZ ;  /* 0xffffffff0f0f7890 */ /* 0x000fe4000fffe0ff */
[----:B------:R-:W-:Y:S01]  /*3630*/  @UP0 ULEA UR4, UR14, UR17, 0x3 ;  /* 0x000000110e040291 */ /* 0x000fe2000f8e18ff */
[----:B------:R-:W-:Y:S01]  /*3640*/  LOP3.LUT R8, R8, UR7, RZ, 0x3c, !PT ;  /* 0x0000000708087c12 */ /* 0x000fe2000f8e3cff */
[----:B------:R-:W-:Y:S01]  /*3650*/  UIADD3 UR7, UPT, UPT, UR5, 0x20, URZ ;  /* 0x0000002005077890 */ /* 0x000fe2000fffe0ff */
[----:B------:R-:W-:Y:S02]  /*3660*/  UMOV UR13, 0x80004020 ;  /* 0x80004020000d7882 */ /* 0x000fe40000000000 */
[----:B-1----:R-:W-:Y:S01]  /*3670*/  @P0 SHF.L.U32 R0, R8, 0x1f, RZ ;  /* 0x0000001f08000819 */ /* 0x002fe200000006ff */
[----:B------:R-:W-:Y:S01]  /*3680*/  UMOV UR5, 0x80004020 ;  /* 0x8000402000057882 */ /* 0x000fe20000000000 */
[----:B------:R-:W-:Y:S01]  /*3690*/  UMOV UR11, 0x80004020 ;  /* 0x80004020000b7882 */ /* 0x000fe20000000000 */
[----:B------:R-:W-:Y:S01]  /*36a0*/  UMOV UR9, 0x80004020 ;  /* 0x8000402000097882 */ /* 0x000fe20000000000 */
[----:B------:R2:W3:Y:S01]  /*36b0*/  @P0 SYNCS.PHASECHK.TRANS64.TRYWAIT P2, [UR4], R0 ;  /* 0x00000000ff0005a7 */ /* 0x0004e20008041104 */
[----:B------:R-:W-:Y:S03]  /*36c0*/  ULEA UR4, UR6, UR20, 0x9 ;  /* 0x0000001406047291 */ /* 0x000fe6000f8e48ff */
[----:B------:R-:W-:Y:S01]  /*36d0*/  UMOV UR6, UR14 ;  /* 0x0000000e00067c82 */ /* 0x000fe20008000000 */
[----:B------:R-:W-:Y:S05]  /*36e0*/  UIADD3 UR8, UPT, UPT, UR4, 0x2, URZ ;  /* 0x0000000204087890 */ /* 0x000fea000fffe0ff */
[----:B------:R2:W-:Y:S01]  /*36f0*/  UTCHMMA gdesc[UR4], gdesc[UR12], tmem[UR18], tmem[UR26], idesc[UR27], UP2 ;  /* 0x00ff1a0c040075ea */ /* 0x0005e20009000012 */
[----:B------:R-:W-:Y:S03]  /*3700*/  UPLOP3.LUT UP2, UPT, UPT, UPT, UPT, 0x80, 0x8 ;  /* 0x000000000008789c */ /* 0x000fe60003f4f070 */
[----:B------:R2:W-:Y:S01]  /*3710*/  UTCHMMA gdesc[UR8], gdesc[UR10], tmem[UR18], tmem[UR24], idesc[UR25], UPT ;  /* 0x00ff180a080075ea */ /* 0x0005e2000b800012 */
[----:B------:R2:W-:Y:S01]  /*3720*/  UTCBAR.MULTICAST [UR7], URZ, UR19 ;  /* 0x000000ff070073e9 */ /* 0x0005e20008000813 */
[----:B------:R-:W-:Y:S06]  /*3730*/  BRA.U UP3, `(.L_x_65) ;  /* 0xfffffffd03787547 */ /* 0x000fec000b83ffff */
.L_x_62:
[----:B--2---:R-:W-:Y:S01]  /*3740*/  UIADD3 UR4, UPT, UPT, UR23, 0x1, URZ ;  /* 0x0000000117047890 */ /* 0x004fe2000fffe0ff */
[C---:B------:R-:W-:Y:S01]  /*3750*/  ISETP.NE.AND P0, PT, R10.reuse, 0x2, PT ;  /* 0x000000020a00780c */ /* 0x040fe20003f05270 */
[----:B------:R-:W-:Y:S02]  /*3760*/  UIADD3 UR5, UPT, UPT, UR22, 0xb0, URZ ;  /* 0x000000b016057890 */ /* 0x000fe4000fffe0ff */
[----:B------:R-:W-:Y:S01]  /*3770*/  UISETP.NE.AND UP0, UPT, UR4, 0x4, UPT ;  /* 0x000000040400788c */ /* 0x000fe2000bf05270 */
[----:B-1----:R-:W-:Y:S02]  /*3780*/  SEL R0, RZ, 0x1, P0 ;  /* 0x00000001ff007807 */ /* 0x002fe40000000000 */
[----:B------:R-:W-:Y:S01]  /*3790*/  SEL R10, R10, RZ, P0 ;  /* 0x000000ff0a0a7207 */ /* 0x000fe20000000000 */
[----:B------:R-:W-:Y:S01]  /*37a0*/  USEL UR6, URZ, 0x1, UP0 ;  /* 0x00000001ff067887 */ /* 0x000fe20008000000 */
[----:B------:R-:W-:Y:S01]  /*37b0*/  LOP3.LUT R9, R9, R0, RZ, 0x3c, !PT ;  /* 0x0000000009097212 */ /* 0x000fe200078e3cff */
[----:B------:R-:W-:Y:S01]  /*37c0*/  USEL UR23, UR4, URZ, UP0 ;  /* 0x000000ff04177287 */ /* 0x000fe20008000000 */
[----:B------:R1:W-:Y:S03]  /*37d0*/  UTCBAR [UR5], URZ ;  /* 0x000000ff050073e9 */ /* 0x0003e600080000ff */
[----:B------:R-:W-:Y:S01]  /*37e0*/  LOP3.LUT R11, R11, UR6, RZ, 0x3c, !PT ;  /* 0x000000060b0b7c12 */ /* 0x000fe2000f8e3cff */
[----:B------:R-:W-:Y:S07]  /*37f0*/  @P1 BRA `(.L_x_66) ;  /* 0xfffffff800c81947 */ /* 0x000fee000383ffff */
[----:B------:R-:W2:Y:S01]  /*3800*/  S2UR UR8, SR_CgaCtaId ;  /* 0x00000000000879c3 */ /* 0x000ea20000008800 */
[----:B------:R-:W-:Y:S01]  /*3810*/  ELECT P0, URZ, PT ;  /* 0x0000000000ff782f */ /* 0x000fe20003800000 */
[----:B------:R-:W-:Y:S01]  /*3820*/  IMAD.MOV.U32 R0, RZ, RZ, 0x1 ;  /* 0x00000001ff007424 */ /* 0x000fe200078e00ff */
[----:B------:R-:W-:Y:S01]  /*3830*/  UIADD3 UR17, UPT, UPT, UR17, 0xd0, URZ ;  /* 0x000000d011117890 */ /* 0x000fe2000fffe0ff */
[----:B------:R-:W-:Y:S01]  /*3840*/  SHF.L.U32 R3, R11, 0x1f, RZ ;  /* 0x0000001f0b037819 */ /* 0x000fe200000006ff */
[----:B------:R-:W-:-:S03]  /*3850*/  UMOV UR4, 0x40 ;  /* 0x0000004000047882 */ /* 0x000fc60000000000 */
[----:B------:R-:W-:Y:S01]  /*3860*/  UVIRTCOUNT.DEALLOC.SMPOOL 0x80 ;  /* 0x000000800000784c */ /* 0x000fe20000000000 */
[----:B--2---:R-:W-:Y:S02]  /*3870*/  ULEA UR8, UR8, UR4, 0x18 ;  /* 0x0000000408087291 */ /* 0x004fe4000f8ec0ff */
[----:B------:R-:W-:-:S07]  /*3880*/  ULEA UR4, UR23, UR17, 0x3 ;  /* 0x0000001117047291 */ /* 0x000fce000f8e18ff */
[----:B------:R2:W-:Y:S02]  /*3890*/  @P0 STS.U8 [UR8+0x1c], R0 ;  /* 0x00001c00ff000988 */ /* 0x0005e40008000008 */
[----:B------:R-:W4:Y:S02]  /*38a0*/  SYNCS.PHASECHK.TRANS64.TRYWAIT P0, [UR4], R3 ;  /* 0x00000003ff0075a7 */ /* 0x000f240008001104 */
[----:B--2-4-:R-:W-:Y:S05]  /*38b0*/  @!P0 BRA `(.L_x_67) ;  /* 0x0000005c00cc8947 */ /* 0x014fea0003800000 */
.L_x_158:
[----:B------:R-:W-:-:S04]  /*38c0*/  UIADD3 UR4, UPT, UPT, UR23, 0x1, URZ ;  /* 0x0000000117047890 */ /* 0x000fc8000fffe0ff */
[----:B------:R-:W-:-:S04]  /*38d0*/  UISETP.NE.AND UP0, UPT, UR4, 0x4, UPT ;  /* 0x000000040400788c */ /* 0x000fc8000bf05270 */
[----:B------:R-:W-:Y:S02]  /*38e0*/  USEL UR6, URZ, 0x1, UP0 ;  /* 0x00000001ff067887 */ /* 0x000fe40008000000 */
[----:B------:R-:W-:-:S04]  /*38f0*/  USEL UR4, UR4, URZ, UP0 ;  /* 0x000000ff04047287 */ /* 0x000fc80008000000 */
[----:B-1----:R-:W-:Y:S01]  /*3900*/  ULEA UR5, UR4, UR17, 0x3 ;  /* 0x0000001104057291 */ /* 0x002fe2000f8e18ff */
[----:B------:R-:W-:-:S04]  /*3910*/  LOP3.LUT R2, R11, UR6, RZ, 0x3c, !PT ;  /* 0x000000060b027c12 */ /* 0x000fc8000f8e3cff */
[----:B--2---:R-:W-:-:S04]  /*3920*/  SHF.L.U32 R3, R2, 0x1f, RZ ;  /* 0x0000001f02037819 */ /* 0x004fc800000006ff */
[----:B------:R-:W1:Y:S02]  /*3930*/  SYNCS.PHASECHK.TRANS64.TRYWAIT P0, [UR5], R3 ;  /* 0x00000003ff0075a7 */ /* 0x000e640008001105 */
[----:B-1----:R-:W-:Y:S05]  /*3940*/  @!P0 BRA `(.L_x_68) ;  /* 0x0000005c00c08947 */ /* 0x002fea0003800000 */
.L_x_160:
        /* <DEDUP_REMOVED lines=9> */
.L_x_162:
[----:B------:R-:W-:-:S04]  /*39e0*/  UIADD3 UR4, UPT, UPT, UR4, 0x1, URZ ;  /* 0x0000000104047890 */ /* 0x000fc8000fffe0ff */
[----:B------:R-:W-:-:S04]  /*39f0*/  UISETP.NE.AND UP0, UPT, UR4, 0x4, UPT ;  /* 0x000000040400788c */ /* 0x000fc8000bf05270 */
[----:B------:R-:W-:Y:S02]  /*3a00*/  USEL UR5, URZ, 0x1, UP0 ;  /* 0x00000001ff057887 */ /* 0x000fe40008000000 */
[----:B------:R-:W-:-:S04]  /*3a10*/  USEL UR4, UR4, URZ, UP0 ;  /* 0x000000ff04047287 */ /* 0x000fc80008000000 */
[----:B------:R-:W-:Y:S01]  /*3a20*/  ULEA UR4, UR4, UR17, 0x3 ;  /* 0x0000001104047291 */ /* 0x000fe2000f8e18ff */
[----:B-1----:R-:W-:-:S04]  /*3a30*/  LOP3.LUT R3, R2, UR5, RZ, 0x3c, !PT ;  /* 0x0000000502037c12 */ /* 0x002fc8000f8e3cff */
[----:B------:R-:W-:-:S04]  /*3a40*/  SHF.L.U32 R3, R3, 0x1f, RZ ;  /* 0x0000001f03037819 */ /* 0x000fc800000006ff */
[----:B------:R-:W1:Y:S02]  /*3a50*/  SYNCS.PHASECHK.TRANS64.TRYWAIT P0, [UR4], R3 ;  /* 0x00000003ff0075a7 */ /* 0x000e640008001104 */
[----:B-1----:R-:W-:Y:S05]  /*3a60*/  @!P0 BRA `(.L_x_70) ;  /* 0x0000005c00a88947 */ /* 0x002fea0003800000 */
.L_x_164:
[----:B------:R-:W-:Y:S01]  /*3a70*/  NOP ;  /* 0x0000000000007918 */ /* 0x000fe20000000000 */
[----:B-1----:R-:W1:Y:S01]  /*3a80*/  LDS R0, [UR8+0x14] ;  /* 0x00001408ff007984 */ /* 0x002e620008000800 */
[----:B------:R-:W-:Y:S01]  /*3a90*/  ULOP3.LUT UR4, UR30, 0xffff, URZ, 0xc0, !UPT ;  /* 0x0000ffff1e047892 */ /* 0x000fe2000f8ec0ff */
[----:B------:R-:W-:Y:S01]  /*3aa0*/  UMOV UR5, 0xffff ;  /* 0x0000ffff00057882 */ /* 0x000fe20000000000 */
[----:B------:R-:W-:Y:S02]  /*3ab0*/  UMOV UR6, 0x1 ;  /* 0x0000000100067882 */ /* 0x000fe40000000000 */
[----:B------:R-:W-:-:S04]  /*3ac0*/  USHF.R.U32.HI UR4, URZ, 0x5, UR4 ;  /* 0x00000005ff047899 */ /* 0x000fc80008011604 */
[----:B------:R-:W-:Y:S02]  /*3ad0*/  USHF.L.U32 UR5, UR5, UR4, URZ ;  /* 0x0000000405057299 */ /* 0x000fe400080006ff */
[----:B------:R-:W-:-:S04]  /*3ae0*/  USHF.L.U32 UR4, UR6, UR4, URZ ;  /* 0x0000000406047299 */ /* 0x000fc800080006ff */
[----:B-1----:R-:W-:-:S04]  /*3af0*/  LOP3.LUT R0, R0, UR5, RZ, 0xc0, !PT ;  /* 0x0000000500007c12 */ /* 0x002fc8000f8ec0ff */
[----:B------:R-:W-:-:S13]  /*3b00*/  ISETP.NE.AND P0, PT, R0, UR5, PT ;  /* 0x0000000500007c0c */ /* 0x000fda000bf05270 */
[----:B------:R-:W-:Y:S05]  /*3b10*/  @P0 BRA `(.L_x_71) ;  /* 0x0000000000580947 */ /* 0x000fea0003800000 */
[----:B------:R-:W1:Y:S02]  /*3b20*/  LDS R0, [UR8+0x18] ;  /* 0x00001808ff007984 */ /* 0x000e640008000800 */
[----:B-1----:R-:W-:-:S04]  /*3b30*/  LOP3.LUT R0, R0, UR4, RZ, 0xc0, !PT ;  /* 0x0000000400007c12 */ /* 0x002fc8000f8ec0ff */
[----:B------:R-:W-:-:S13]  /*3b40*/  ISETP.NE.AND P0, PT, R0, UR4, PT ;  /* 0x0000000400007c0c */ /* 0x000fda000bf05270 */
[----:B------:R-:W-:Y:S05]  /*3b50*/  @P0 BRA `(.L_x_72) ;  /* 0x00000000003c0947 */ /* 0x000fea0003800000 */
[----:B------:R-:W1:Y:S01]  /*3b60*/  S2R R2, SR_LANEID ;  /* 0x0000000000027919 */ /* 0x000e620000000000 */
[----:B------:R-:W-:Y:S01]  /*3b70*/  ULOP3.LUT UR5, URZ, UR5, URZ, 0x33, !UPT ;  /* 0x00000005ff057292 */ /* 0x000fe2000f8e33ff */
[----:B------:R-:W-:Y:S01]  /*3b80*/  LOP3.LUT R4, RZ, UR4, RZ, 0x33, !PT ;  /* 0x00000004ff047c12 */ /* 0x000fe2000f8e33ff */
[----:B------:R-:W-:Y:S02]  /*3b90*/  VOTEU.ANY UR4, UPT, PT ;  /* 0x0000000000047886 */ /* 0x000fe400038e0100 */
[----:B------:R-:W-:Y:S01]  /*3ba0*/  UFLO.U32 UR4, UR4 ;  /* 0x00000004000472bd */ /* 0x000fe200080e0000 */
[----:B------:R-:W2:Y:S01]  /*3bb0*/  REDUX UR6, R4 ;  /* 0x00000000040673c4 */ /* 0x000ea20000000000 */
[----:B------:R-:W-:-:S06]  /*3bc0*/  IMAD.U32 R0, RZ, RZ, UR5 ;  /* 0x00000005ff007e24 */ /* 0x000fcc000f8e00ff */
[----:B------:R4:W-:Y:S01]  /*3bd0*/  UTCATOMSWS.AND URZ, UR5 ;  /* 0x0000000500ff79e3 */ /* 0x0009e20008000000 */
[----:B------:R-:W3:Y:S01]  /*3be0*/  REDUX UR7, R0 ;  /* 0x00000000000773c4 */ /* 0x000ee20000000000 */
[----:B-1----:R-:W-:Y:S01]  /*3bf0*/  ISETP.EQ.U32.AND P0, PT, R2, UR4, PT ;  /* 0x0000000402007c0c */ /* 0x002fe2000bf02070 */
[----:B--2---:R-:W-:Y:S01]  /*3c00*/  IMAD.U32 R2, RZ, RZ, UR6 ;  /* 0x00000006ff027e24 */ /* 0x004fe2000f8e00ff */
[----:B---3--:R-:W-:-:S11]  /*3c10*/  MOV R3, UR7 ;  /* 0x0000000700037c02 */ /* 0x008fd60008000f00 */
[----:B------:R4:W-:Y:S04]  /*3c20*/  @P0 ATOMS.AND RZ, [UR8+0x14], R3 ;  /* 0x00001403ffff098c */ /* 0x0009e8000a800008 */
[----:B------:R4:W-:Y:S01]  /*3c30*/  @P0 ATOMS.AND RZ, [UR8+0x18], R2 ;  /* 0x00001802ffff098c */ /* 0x0009e2000a800008 */
[----:B------:R-:W-:Y:S05]  /*3c40*/  BRA `(.L_x_73) ;  /* 0x0000000000147947 */ /* 0x000fea0003800000 */
.L_x_72:
[----:B------:R-:W-:Y:S02]  /*3c50*/  MOV R2, 0x3c70 ;  /* 0x00003c7000027802 */ /* 0x000fe40000000f00 */
[----:B---3-5:R-:W-:Y:S05]  /*3c60*/  CALL.REL.NOINC `($__internal_0_$__cuda_sm10x_tcgen05_guardrail_trap_col_being_dealloced_not_returned_by_alloc) ;  /* 0x0000006000907944 */ /* 0x028fea0003c00000 */
[----:B------:R-:W-:Y:S05]  /*3c70*/  BRA `(.L_x_73) ;  /* 0x0000000000087947 */ /* 0x000fea0003800000 */
.L_x_71:
[----:B------:R-:W-:Y:S02]  /*3c80*/  MOV R2, 0x3ca0 ;  /* 0x00003ca000027802 */ /* 0x000fe40000000f00 */
[----:B---3-5:R-:W-:Y:S05]  /*3c90*/  CALL.REL.NOINC `($__internal_2_$__cuda_sm10x_tcgen05_guardrail_trap_unallocated_columns_being_dealloced) ;  /* 0x00000060009c7944 */ /* 0x028fea0003c00000 */
.L_x_73:
[----:B------:R-:W-:Y:S01]  /*3ca0*/  NOP ;  /* 0x0000000000007918 */ /* 0x000fe20000000000 */
[----:B----4-:R-:W-:Y:S05]  /*3cb0*/  EXIT ;  /* 0x000000000000794d */ /* 0x010fea0003800000 */
.L_x_55:
[----:B------:R-:W-:-:S09]  /*3cc0*/  UISETP.NE.OR UP0, UPT, UR17, 0x3, !UP3 ;  /* 0x000000031100788c */ /* 0x000fd2000df05670 */
[----:B------:R-:W-:Y:S05]  /*3cd0*/  BRA.U UP0, `(.L_x_74) ;  /* 0x0000001100547547 */ /* 0x000fea000b800000 */
[----:B------:R-:W1:Y:S01]  /*3ce0*/  LDCU UR31, c[0x0][0x370] ;  /* 0x00006e00ff1f77ac */ /* 0x000e620008000800 */
[----:B------:R-:W2:Y:S01]  /*3cf0*/  LDC.64 R16, c[0x0][0x348] ;  /* 0x0000d200ff107b82 */ /* 0x000ea20000000a00 */
[----:B------:R-:W-:Y:S02]  /*3d00*/  HFMA2 R13, -RZ, RZ, 0, 0 ;  /* 0x00000000ff0d7431 */ /* 0x000fe400000001ff */
[----:B------:R-:W-:Y:S01]  /*3d10*/  IMAD.MOV.U32 R15, RZ, RZ, 0x1 ;  /* 0x00000001ff0f7424 */ /* 0x000fe200078e00ff */
[----:B------:R-:W1:Y:S01]  /*3d20*/  LDCU.128 UR48, c[0x0][0xb10] ;  /* 0x00016200ff3077ac */ /* 0x000e620008000c00 */
[----:B------:R-:W-:Y:S01]  /*3d30*/  IMAD.MOV.U32 R14, RZ, RZ, RZ ;  /* 0x000000ffff0e7224 */ /* 0x000fe200078e00ff */
[----:B------:R-:W-:Y:S01]  /*3d40*/  MOV R7, 0x2000 ;  /* 0x0000200000077802 */ /* 0x000fe20000000f00 */
[----:B------:R-:W3:Y:S01]  /*3d50*/  LDCU UR30, c[0x0][0x374] ;  /* 0x00006e80ff1e77ac */ /* 0x000ee20008000800 */
[----:B------:R-:W4:Y:S01]  /*3d60*/  LDC.64 R2, c[0x0][0x888] ;  /* 0x00022200ff027b82 */ /* 0x000f220000000a00 */
[----:B------:R-:W3:Y:S01]  /*3d70*/  LDCU UR15, c[0x0][0xb0c] ;  /* 0x00016180ff0f77ac */ /* 0x000ee20008000800 */
[----:B------:R-:W2:Y:S06]  /*3d80*/  LDCU UR40, c[0x0][0xb20] ;  /* 0x00016400ff2877ac */ /* 0x000eac0008000800 */
[----:B------:R-:W4:Y:S01]  /*3d90*/  LDC.64 R4, c[0x0][0x890] ;  /* 0x00022400ff047b82 */ /* 0x000f220000000a00 */
[----:B------:R-:W2:Y:S01]  /*3da0*/  LDCU UR4, c[0x0][0xb30] ;  /* 0x00016600ff0477ac */ /* 0x000ea20008000800 */
[----:B------:R-:W-:Y:S01]  /*3db0*/  UMOV UR21, 0x400 ;  /* 0x0000040000157882 */ /* 0x000fe20000000000 */
[----:B-1----:R-:W-:-:S02]  /*3dc0*/  UIMAD.WIDE.U32 UR6, UR31, UR48, URZ ;  /* 0x000000301f0672a5 */ /* 0x002fc4000f8e00ff */
[----:B---3--:R-:W-:Y:S02]  /*3dd0*/  UIMAD.WIDE.U32 UR8, UR30, UR51, URZ ;  /* 0x000000331e0872a5 */ /* 0x008fe4000f8e00ff */
[----:B------:R-:W-:Y:S02]  /*3de0*/  ULEA UR21, UR47, UR21, 0x18 ;  /* 0x000000152f157291 */ /* 0x000fe4000f8ec0ff */
[----:B------:R-:W-:Y:S02]  /*3df0*/  UPLOP3.LUT UP3, UPT, UPT, UPT, UPT, 0x40, 0x4 ;  /* 0x000000000004789c */ /* 0x000fe40003f6e870 */
[----:B------:R-:W-:Y:S01]  /*3e00*/  UIADD3 UR37, UPT, UPT, UR21, 0x58, URZ ;  /* 0x0000005815257890 */ /* 0x000fe2000fffe0ff */
[----:B------:R-:W-:Y:S01]  /*3e10*/  UMOV UR6, UR7 ;  /* 0x0000000700067c82 */ /* 0x000fe20008000000 */
[----:B------:R-:W-:Y:S01]  /*3e20*/  UMOV UR38, UR9 ;  /* 0x0000000900267c82 */ /* 0x000fe20008000000 */
[----:B------:R-:W-:Y:S02]  /*3e30*/  UISETP.GE.AND UP0, UPT, UR42, 0x1, UPT ;  /* 0x000000012a00788c */ /* 0x000fe4000bf06270 */
[----:B------:R-:W-:Y:S01]  /*3e40*/  UISETP.NE.AND UP4, UPT, UR42, 0x1, UPT ;  /* 0x000000012a00788c */ /* 0x000fe2000bf85270 */
[----:B------:R-:W1:Y:S01]  /*3e50*/  LDCU.64 UR22, c[0x0][0xb28] ;  /* 0x00016500ff1677ac */ /* 0x000e620008000a00 */
[----:B------:R-:W-:-:S02]  /*3e60*/  UISETP.NE.AND UP6, UPT, UR15, 0x1, UPT ;  /* 0x000000010f00788c */ /* 0x000fc4000bfc5270 */
[----:B------:R-:W-:Y:S02]  /*3e70*/  UISETP.NE.AND UP5, UPT, UR50, 0x1, UPT ;  /* 0x000000013200788c */ /* 0x000fe4000bfa5270 */
[----:B------:R-:W-:Y:S02]  /*3e80*/  UIADD3 UR33, UPT, UPT, UR21, 0x40, URZ ;  /* 0x0000004015217890 */ /* 0x000fe4000fffe0ff */
[----:B------:R-:W-:Y:S02]  /*3e90*/  UIADD3 UR25, UPT, UPT, UR21, 0x48, URZ ;  /* 0x0000004815197890 */ /* 0x000fe4000fffe0ff */
[----:B------:R-:W-:Y:S02]  /*3ea0*/  UIADD3 UR17, UPT, UPT, UR21, 0x50, URZ ;  /* 0x0000005015117890 */ /* 0x000fe4000fffe0ff */
[----:B------:R-:W-:Y:S02]  /*3eb0*/  UPRMT UR37, UR47, 0x654, UR37 ;  /* 0x000006542f257896 */ /* 0x000fe40008000025 */
[----:B------:R-:W-:-:S02]  /*3ec0*/  USHF.R.U32.HI UR39, URZ, UR49, UR6 ;  /* 0x00000031ff277299 */ /* 0x000fc40008011606 */
[----:B--2---:R-:W-:Y:S02]  /*3ed0*/  USHF.R.U32.HI UR38, URZ, UR40, UR38 ;  /* 0x00000028ff267299 */ /* 0x004fe40008011626 */
[----:B------:R-:W-:-:S11]  /*3ee0*/  UISETP.NE.AND UP2, UPT, UR4, 0x1, UPT ;  /* 0x000000010400788c */ /* 0x000fd6000bf45270 */
.L_x_85:
[C---:B------:R-:W-:Y:S02]  /*3ef0*/  LEA R12, R14.reuse, UR21, 0x3 ;  /* 0x000000150e0c7c11 */ /* 0x040fe4000f8e18ff */
[----:B------:R-:W-:Y:S02]  /*3f00*/  SHF.L.U32 R9, R13, 0x1f, RZ ;  /* 0x0000001f0d097819 */ /* 0x000fe400000006ff */
[----:B------:R-:W-:Y:S02]  /*3f10*/  LEA R10, R14, UR21, 0x4 ;  /* 0x000000150e0a7c11 */ /* 0x000fe4000f8e20ff */
[----:B--2---:R-:W2:Y:S02]  /*3f20*/  SYNCS.PHASECHK.TRANS64.TRYWAIT P0, [R12+URZ+0x90], R9 ;  /* 0x000090090c0075a7 */ /* 0x004ea400080011ff */
[----:B--2---:R-:W-:Y:S05]  /*3f30*/  @!P0 BRA `(.L_x_75) ;  /* 0x00000058008c8947 */ /* 0x004fea0003800000 */
.L_x_165:
[----:B--2---:R-:W2:Y:S01]  /*3f40*/  LDS.128 R8, [R10+0x120] ;  /* 0x000120000a087984 */ /* 0x004ea20000000c00 */
[----:B------:R-:W-:Y:S01]  /*3f50*/  UISETP.GE.AND UP0, UPT, UR42, 0x1, UPT ;  /* 0x000000012a00788c */ /* 0x000fe2000bf06270 */
[----:B------:R-:W-:Y:S01]  /*3f60*/  @!PT LDS RZ, [RZ] ;  /* 0x00000000fffff984 */ /* 0x000fe20000000800 */
[----:B------:R-:W-:Y:S01]  /*3f70*/  @!PT LDS RZ, [RZ] ;  /* 0x00000000fffff984 */ /* 0x000fe20000000800 */
[----:B------:R-:W-:Y:S01]  /*3f80*/  @!PT LDS RZ, [RZ] ;  /* 0x00000000fffff984 */ /* 0x000fe20000000800 */
[----:B------:R-:W-:Y:S01]  /*3f90*/  @!PT LDS RZ, [RZ] ;  /* 0x00000000fffff984 */ /* 0x000fe20000000800 */
[----:B------:R3:W-:Y:S06]  /*3fa0*/  MEMBAR.ALL.CTA ;  /* 0x0000000000007992 */ /* 0x0007ec0000008000 */
[----:B---3--:R-:W3:Y:S01]  /*3fb0*/  FENCE.VIEW.ASYNC.S ;  /* 0x00000000000073c6 */ /* 0x008ee20000000000 */
[----:B--2---:R-:W-:Y:S11]  /*3fc0*/  LOP3.LUT P0, RZ, R10, 0x1, RZ, 0xc0, !PT ;  /* 0x000000010aff7812 */ /* 0x004ff6000780c0ff */
[----:B------:R-:W-:Y:S02]  /*3fd0*/  @!UPT UIADD3 URZ, UPT, UPT, URZ, URZ, URZ ;  /* 0x000000fffffff290 */ /* 0x000fe4000fffe0ff */
[----:B---3--:R-:W-:Y:S01]  /*3fe0*/  VOTEU.ANY UP1, P0 ;  /* 0x0000000000ff7886 */ /* 0x008fe20000020100 */
[----:B------:R-:W-:Y:S11]  /*3ff0*/  PLOP3.LUT P0, PT, PT, PT, UP1, 0x80, 0x8 ;  /* 0x000000000008781c */ /* 0x000ff60003f0f018 */
[----:B------:R-:W-:Y:S02]  /*4000*/  @!UPT UIADD3 URZ, UPT, UPT, URZ, URZ, URZ ;  /* 0x000000fffffff290 */ /* 0x000fe4000fffe0ff */
[----:B------:R-:W-:Y:S02]  /*4010*/  @P0 SHF.R.U32.HI R0, RZ, 0x10, R9 ;  /* 0x00000010ff000819 */ /* 0x000fe40000011609 */
[----:B------:R-:W-:Y:S02]  /*4020*/  @P0 MOV R6, R8 ;  /* 0x0000000800060202 */ /* 0x000fe40000000f00 */
[----:B------:R-:W-:Y:S01]  /*4030*/  @P0 R2UR UR4, R0 ;  /* 0x00000000000402ca */ /* 0x000fe200000e0000 */
[----:B------:R-:W-:Y:S01]  /*4040*/  VIADD R0, R12, 0xa0 ;  /* 0x000000a00c007836 */ /* 0x000fe20000000000 */
[----:B------:R-:W-:Y:S02]  /*4050*/  @P0 LOP3.LUT R8, R9, 0xffff, RZ, 0xc0, !PT ;  /* 0x0000ffff09080812 */ /* 0x000fe400078ec0ff */
[----:B------:R-:W-:Y:S02]  /*4060*/  @P0 R2UR UR6, R6 ;  /* 0x00000000060602ca */ /* 0x000fe400000e0000 */
[----:B------:R-:W-:Y:S02]  /*4070*/  PRMT R0, RZ, 0x654, R0 ;  /* 0x00000654ff007816 */ /* 0x000fe40000000000 */
[----:B------:R-:W-:Y:S02]  /*4080*/  @P0 R2UR UR5, R8 ;  /* 0x00000000080502ca */ /* 0x000fe400000e0000 */
[----:B------:R2:W-:Y:S03]  /*4090*/  SYNCS.ARRIVE.TRANS64.RED.A1T0 RZ, [R0+URZ], RZ ;  /* 0x000000ff00ff79a7 */ /* 0x0005e600081004ff */
[----:B------:R-:W-:Y:S04]  /*40a0*/  @UP1 UMOV UR29, UR4 ;  /* 0x00000004001d1c82 */ /* 0x000fe80008000000 */
[----:B------:R-:W-:Y:S04]  /*40b0*/  @UP1 UMOV UR14, UR6 ;  /* 0x00000006000e1c82 */ /* 0x000fe80008000000 */
[----:B------:R-:W-:Y:S01]  /*40c0*/  @UP1 UMOV UR13, UR5 ;  /* 0x00000005000d1c82 */ /* 0x000fe20008000000 */
[----:B------:R-:W-:Y:S05]  /*40d0*/  BRA.U !UP0, `(.L_x_76) ;  /* 0x0000000108a47547 */ /* 0x000fea000b800000 */
[----:B------:R-:W-:Y:S02]  /*40e0*/  UIMAD.WIDE.U32 UR18, UR13, UR51, URZ ;  /* 0x000000330d1272a5 */ /* 0x000fe4000f8e00ff */
[----:B------:R-:W-:Y:S02]  /*40f0*/  UIMAD.WIDE.U32 UR26, UR14, UR48, URZ ;  /* 0x000000300e1a72a5 */ /* 0x000fe4000f8e00ff */
[----:B------:R-:W-:Y:S02]  /*4100*/  USEL UR4, UR30, UR38, !UP5 ;  /* 0x000000261e047287 */ /* 0x000fe4000e800000 */
[----:B------:R-:W-:Y:S02]  /*4110*/  USEL UR7, UR31, UR39, !UP6 ;  /* 0x000000271f077287 */ /* 0x000fe4000f000000 */
[----:B-1----:R-:W-:Y:S02]  /*4120*/  UIMAD.WIDE.U32 UR8, UR4, UR22, URZ ;  /* 0x00000016040872a5 */ /* 0x002fe4000f8e00ff */
[----:B------:R-:W-:Y:S01]  /*4130*/  UIMAD.WIDE.U32 UR10, UR7, UR22, URZ ;  /* 0x00000016070a72a5 */ /* 0x000fe2000f8e00ff */
[----:B------:R-:W-:Y:S02]  /*4140*/  UMOV UR5, UR19 ;  /* 0x0000001300057c82 */ /* 0x000fe40008000000 */
[----:B------:R-:W-:Y:S03]  /*4150*/  USHF.R.U32.HI UR6, URZ, UR40, UR5 ;  /* 0x00000028ff067299 */ /* 0x000fe60008011605 */
[----:B------:R-:W-:Y:S01]  /*4160*/  UMOV UR5, UR27 ;  /* 0x0000001b00057c82 */ /* 0x000fe20008000000 */
[----:B------:R-:W-:Y:S02]  /*4170*/  USEL UR6, UR13, UR6, !UP5 ;  /* 0x000000060d067287 */ /* 0x000fe4000e800000 */
[----:B------:R-:W-:Y:S03]  /*4180*/  USHF.R.U32.HI UR12, URZ, UR49, UR5 ;  /* 0x00000031ff0c7299 */ /* 0x000fe60008011605 */
[----:B------:R-:W-:Y:S02]  /*4190*/  UMOV UR5, UR9 ;  /* 0x0000000900057c82 */ /* 0x000fe40008000000 */
[----:B------:R-:W-:Y:S03]  /*41a0*/  @UP4 USHF.R.U32.HI UR4, URZ, UR23, UR5 ;  /* 0x00000017ff044299 */ /* 0x000fe60008011605 */
[----:B------:R-:W-:Y:S01]  /*41b0*/  UMOV UR5, UR11 ;  /* 0x0000000b00057c82 */ /* 0x000fe20008000000 */
[----:B------:R-:W-:Y:S02]  /*41c0*/  UIMAD UR4, UR42, UR4, URZ ;  /* 0x000000042a0472a4 */ /* 0x000fe4000f8e02ff */
[----:B------:R-:W-:Y:S02]  /*41d0*/  @UP4 USHF.R.U32.HI UR7, URZ, UR23, UR5 ;  /* 0x00000017ff074299 */ /* 0x000fe40008011605 */
[----:B------:R-:W-:Y:S02]  /*41e0*/  UIMAD.WIDE.U32 UR10, UR6, UR22, URZ ;  /* 0x00000016060a72a5 */ /* 0x000fe4000f8e00ff */
[----:B------:R-:W-:Y:S02]  /*41f0*/  USEL UR5, UR14, UR12, !UP6 ;  /* 0x0000000c0e057287 */ /* 0x000fe4000f000000 */
[----:B------:R-:W-:Y:S02]  /*4200*/  UIMAD UR8, UR42, UR7, URZ ;  /* 0x000000072a0872a4 */ /* 0x000fe4000f8e02ff */
[----:B------:R-:W-:Y:S03]  /*4210*/  UISETP.GE.AND UP0, UPT, UR6, UR4, UPT ;  /* 0x000000040600728c */ /* 0x000fe6000bf06270 */
[----:B------:R-:W-:Y:S01]  /*4220*/  UMOV UR4, UR11 ;  /* 0x0000000b00047c82 */ /* 0x000fe20008000000 */
[----:B------:R-:W-:Y:S02]  /*4230*/  UISETP.GE.OR UP0, UPT, UR5, UR8, UP0 ;  /* 0x000000080500728c */ /* 0x000fe40008706670 */
[----:B------:R-:W-:Y:S02]  /*4240*/  USHF.R.U32.HI UR4, URZ, UR23, UR4 ;  /* 0x00000017ff047299 */ /* 0x000fe40008011604 */
[----:B------:R-:W-:Y:S02]  /*4250*/  UIMAD.WIDE.U32 UR8, UR5, UR22, URZ ;  /* 0x00000016050872a5 */ /* 0x000fe4000f8e00ff */
[----:B------:R-:W-:Y:S04]  /*4260*/  USEL UR10, UR6, UR4, !UP4 ;  /* 0x00000004060a7287 */ /* 0x000fe8000e000000 */
[----:B------:R-:W-:Y:S01]  /*4270*/  UIADD3 UR11, UPT, UPT, -UR10, URZ, URZ ;  /* 0x000000ff0a0b7290 */ /* 0x000fe2000fffe1ff */
[----:B------:R-:W-:Y:S02]  /*4280*/  @!UP0 UMOV UR4, UR9 ;  /* 0x0000000900048c82 */ /* 0x000fe40008000000 */
[----:B------:R-:W-:Y:S02]  /*4290*/  @!UP0 USHF.R.U32.HI UR4, URZ, UR23, UR4 ;  /* 0x00000017ff048299 */ /* 0x000fe40008011604 */
[----:B------:R-:W-:Y:S02]  /*42a0*/  UIMAD UR8, UR42, UR11, UR6 ;  /* 0x0000000b2a0872a4 */ /* 0x000fe4000f8e0206 */
[----:B------:R-:W-:Y:S04]  /*42b0*/  @!UP0 USEL UR4, UR5, UR4, !UP4 ;  /* 0x0000000405048287 */ /* 0x000fe8000e000000 */
[----:B------:R-:W-:Y:S02]  /*42c0*/  @!UP0 UIMAD UR8, UR7, UR8, UR4 ;  /* 0x00000008070882a4 */ /* 0x000fe4000f8e0204 */
[----:B------:R-:W-:Y:S02]  /*42d0*/  @!UP0 UIADD3 UR9, UPT, UPT, UR10, -UR4, URZ ;  /* 0x800000040a098290 */ /* 0x000fe4000fffe0ff */
[----:B------:R-:W-:Y:S02]  /*42e0*/  UIADD3 UR4, UPT, UPT, -UR5, URZ, URZ ;  /* 0x000000ff05047290 */ /* 0x000fe4000fffe1ff */
[----:B------:R-:W-:Y:S02]  /*42f0*/  UIADD3 UR7, UPT, UPT, -UR6, URZ, URZ ;  /* 0x000000ff06077290 */ /* 0x000fe4000fffe1ff */
[----:B------:R-:W-:Y:S02]  /*4300*/  @!UP0 UIMAD UR6, UR9, UR42, UR5 ;  /* 0x0000002a090682a4 */ /* 0x000fe4000f8e0205 */
[----:B------:R-:W-:Y:S02]  /*4310*/  UIMAD UR14, UR15, UR4, UR14 ;  /* 0x000000040f0e72a4 */ /* 0x000fe4000f8e020e */
[----:B------:R-:W-:Y:S01]  /*4320*/  UIMAD UR13, UR50, UR7, UR13 ;  /* 0x00000007320d72a4 */ /* 0x000fe2000f8e020d */
[----:B------:R-:W-:Y:S02]  /*4330*/  @!UP0 UMOV UR5, UR8 ;  /* 0x0000000800058c82 */ /* 0x000fe40008000000 */
[----:B------:R-:W-:Y:S02]  /*4340*/  UIMAD UR14, UR5, UR15, UR14 ;  /* 0x0000000f050e72a4 */ /* 0x000fe4000f8e020e */
[----:B------:R-:W-:Y:S11]  /*4350*/  UIMAD UR13, UR6, UR50, UR13 ;  /* 0x00000032060d72a4 */ /* 0x000ff6000f8e020d */
[----:B------:R-:W-:Y:S01]  /*4360*/  @!UPT UIADD3 URZ, UPT, UPT, URZ, URZ, URZ ;  /* 0x000000fffffff290 */ /* 0x000fe2000fffe0ff */
.L_x_76:
[----:B------:R-:W3:Y:S01]  /*4370*/  @!UP2 LDCU.128 UR8, c[0x0][0xb10] ;  /* 0x00016200ff08a7ac */ /* 0x000ee20008000c00 */
[C---:B----4-:R-:W-:Y:S02]  /*4380*/  ISETP.NE.U32.AND P1, PT, R4.reuse, RZ, PT ;  /* 0x000000ff0400720c */ /* 0x050fe40003f25070 */
[----:B------:R-:W-:Y:S02]  /*4390*/  ISETP.NE.U32.AND P0, PT, R4, RZ, PT ;  /* 0x000000ff0400720c */ /* 0x000fe40003f05070 */
[C---:B------:R-:W-:Y:S02]  /*43a0*/  ISETP.NE.AND.EX P1, PT, R5.reuse, RZ, PT, P1 ;  /* 0x000000ff0500720c */ /* 0x040fe40003f25310 */
[----:B------:R-:W-:Y:S01]  /*43b0*/  ISETP.NE.AND.EX P0, PT, R5, RZ, PT, P0 ;  /* 0x000000ff0500720c */ /* 0x000fe20003f05300 */
[----:B------:R-:W4:Y:S01]  /*43c0*/  @!UP2 LDCU UR5, c[0x0][0xb0c] ;  /* 0x00016180ff05a7ac */ /* 0x000f220008000800 */
[----:B------:R-:W-:Y:S01]  /*43d0*/  SHF.L.U32 R9, R15, 0x1f, RZ ;  /* 0x0000001f0f097819 */ /* 0x000fe200000006ff */
[----:B------:R-:W-:Y:S02]  /*43e0*/  USHF.L.U32 UR35, UR16, 0x7, URZ ;  /* 0x0000000710237899 */ /* 0x000fe400080006ff */
[----:B------:R-:W-:Y:S02]  /*43f0*/  USHF.L.U32 UR34, UR20, 0x7, URZ ;  /* 0x0000000714227899 */ /* 0x000fe400080006ff */
[----:B---3--:R-:W-:Y:S07]  /*4400*/  UIMAD.WIDE.U32 UR6, UR14, UR8, URZ ;  /* 0x000000080e0672a5 */ /* 0x008fee000f8e00ff */
[----:B------:R-:W-:Y:S01]  /*4410*/  @!UP2 UMOV UR4, UR7 ;  /* 0x000000070004ac82 */ /* 0x000fe20008000000 */
[----:B----4-:R-:W-:Y:S02]  /*4420*/  @!UP2 UISETP.NE.AND UP0, UPT, UR5, 0x1, UPT ;  /* 0x000000010500a88c */ /* 0x010fe4000bf05270 */
[----:B------:R-:W-:Y:S02]  /*4430*/  @!UP2 USHF.R.U32.HI UR4, URZ, UR9, UR4 ;  /* 0x00000009ff04a299 */ /* 0x000fe40008011604 */
[----:B------:R-:W-:Y:S02]  /*4440*/  UIMAD.WIDE.U32 UR6, UR13, UR11, URZ ;  /* 0x0000000b0d0672a5 */ /* 0x000fe4000f8e00ff */
[----:B------:R-:W-:Y:S02]  /*4450*/  @!UP2 USEL UR8, UR14, UR4, !UP0 ;  /* 0x000000040e08a287 */ /* 0x000fe4000c000000 */
[----:B------:R-:W-:Y:S03]  /*4460*/  @!UP2 UISETP.NE.AND UP0, UPT, UR10, 0x1, UPT ;  /* 0x000000010a00a88c */ /* 0x000fe6000bf05270 */
[----:B------:R-:W-:Y:S02]  /*4470*/  @!UP2 UMOV UR6, UR7 ;  /* 0x000000070006ac82 */ /* 0x000fe40008000000 */
[----:B------:R-:W3:Y:S02]  /*4480*/  @!UP2 LDCU UR4, c[0x0][0xb20] ;  /* 0x00016400ff04a7ac */ /* 0x000ee40008000800 */
[----:B---3--:R-:W-:Y:S04]  /*4490*/  @!UP2 USHF.R.U32.HI UR6, URZ, UR4, UR6 ;  /* 0x00000004ff06a299 */ /* 0x008fe80008011606 */
[----:B------:R-:W-:Y:S04]  /*44a0*/  @!UP2 USEL UR6, UR13, UR6, !UP0 ;  /* 0x000000060d06a287 */ /* 0x000fe8000c000000 */
[----:B------:R-:W-:Y:S02]  /*44b0*/  @!UP2 UIADD3 UR4, UPT, UPT, -UR8, UR6, URZ ;  /* 0x000000060804a290 */ /* 0x000fe4000fffe1ff */
[----:B------:R-:W-:Y:S02]  /*44c0*/  @!UP2 UIADD3 UR6, UPT, UPT, UR8, -UR6, URZ ;  /* 0x800000060806a290 */ /* 0x000fe4000fffe0ff */
[----:B------:R-:W-:Y:S02]  /*44d0*/  @!UP2 UIMAD UR14, UR4, UR5, UR14 ;  /* 0x00000005040ea2a4 */ /* 0x000fe4000f8e020e */
[----:B------:R-:W-:Y:S01]  /*44e0*/  @!UP2 UIMAD UR13, UR6, UR10, UR13 ;  /* 0x0000000a060da2a4 */ /* 0x000fe2000f8e020d */
[----:B------:R-:W-:Y:S11]  /*44f0*/  BRA.U UP3, `(.L_x_77) ;  /* 0x0000000103107547 */ /* 0x000ff6000b800000 */
[----:B--2---:R-:W-:Y:S04]  /*4500*/  MOV R0, UR43 ;  /* 0x0000002b00007c02 */ /* 0x004fe80008000f00 */
[----:B------:R-:W-:Y:S04]  /*4510*/  SHF.L.U32 R11, R0, 0x1f, RZ ;  /* 0x0000001f000b7819 */ /* 0x000fe800000006ff */
[----:B------:R-:W2:Y:S02]  /*4520*/  SYNCS.PHASECHK.TRANS64.TRYWAIT P2, [UR21+0x88], R11 ;  /* 0x0000880bff0075a7 */ /* 0x000ea40008041115 */
[----:B--2---:R-:W-:Y:S05]  /*4530*/  @!P2 BRA `(.L_x_78) ;  /* 0x000000540020a947 */ /* 0x004fea0003800000 */
.L_x_77:
[----:B------:R-:W-:Y:S05]  /*4540*/  @!P1 BRA `(.L_x_79) ;  /* 0x0000000000309947 */ /* 0x000fea0003800000 */
[----:B------:R-:W-:Y:S01]  /*4550*/  ISETP.NE.U32.AND P1, PT, R2, RZ, PT ;  /* 0x000000ff0200720c */ /* 0x000fe20003f25070 */
[----:B------:R-:W3:Y:S01]  /*4560*/  LDCU.64 UR4, c[0x0][0x358] ;  /* 0x00006b00ff0477ac */ /* 0x000ee20008000a00 */
[----:B------:R-:W-:Y:S02]  /*4570*/  IMAD.MOV.U32 R80, RZ, RZ, 0x1 ;  /* 0x00000001ff507424 */ /* 0x000fe400078e00ff */
[----:B------:R-:W-:Y:S11]  /*4580*/  ISETP.NE.AND.EX P1, PT, R3, RZ, PT, P1 ;  /* 0x000000ff0300720c */ /* 0x000ff60003f25310 */
[----:B------:R-:W-:Y:S02]  /*4590*/  @!UPT UIADD3 URZ, UPT, UPT, URZ, URZ, URZ ;  /* 0x000000fffffff290 */ /* 0x000fe4000fffe0ff */
[----:B--2---:R-:W2:Y:S01]  /*45a0*/  @P1 LDC.64 R10, c[0x0][0x888] ;  /* 0x00022200ff0a1b82 */ /* 0x004ea20000000a00 */
[----:B------:R-:W-:Y:S04]  /*45b0*/  @P1 IMAD R0, R4, UR36, RZ ;  /* 0x0000002404001c24 */ /* 0x000fe8000f8e02ff */
[----:B--2---:R-:W-:Y:S04]  /*45c0*/  @P1 IMAD.WIDE R10, R0, 0x4, R10 ;  /* 0x00000004000a1825 */ /* 0x004fe800078e020a */
[----:B------:R-:W-:Y:S01]  /*45d0*/  HFMA2 R0, -RZ, RZ, 0, 5.9604644775390625e-08 ;  /* 0x00000001ff007431 */ /* 0x000fe200000001ff */
[----:B---3-5:R3:W5:Y:S04]  /*45e0*/  @P1 LDG.E R41, desc[UR4][R10.64] ;  /* 0x000000040a291981 */ /* 0x028768000c1e1900 */
[----:B------:R-:W-:Y:S01]  /*45f0*/  @!P1 PRMT R80, R0, 0x7610, R80 ;  /* 0x0000761000509816 */ /* 0x000fe20000000050 */
[----:B---3--:R-:W4:Y:S06]  /*4600*/  @!P1 LDC R41, c[0x0][0x880] ;  /* 0x00022000ff299b82 */ /* 0x008f2c0000000800 */
.L_x_79:
[----:B----45:R-:W-:Y:S01]  /*4610*/  @!P0 FSETP.EQ.AND P1, PT, R41, RZ, PT ;  /* 0x000000ff2900820b */ /* 0x030fe20003f22000 */
[----:B------:R-:W-:Y:S01]  /*4620*/  @!UPT UIADD3 URZ, UPT, UPT, URZ, URZ, URZ ;  /* 0x000000fffffff290 */ /* 0x000fe2000fffe0ff */
[----:B------:R-:W-:Y:S11]  /*4630*/  @!P0 BRA `(.L_x_80) ;  /* 0x0000000000188947 */ /* 0x000ff60003800000 */
[----:B------:R-:W-:Y:S02]  /*4640*/  LOP3.LUT P0, RZ, R80, 0xff, RZ, 0xc0, !PT ;  /* 0x000000ff50ff7812 */ /* 0x000fe4000780c0ff */
[----:B------:R-:W-:Y:S04]  /*4650*/  ISETP.NE.U32.AND P1, PT, R2, RZ, PT ;  /* 0x000000ff0200720c */ /* 0x000fe80003f25070 */
[----:B------:R-:W-:Y:S04]  /*4660*/  ISETP.NE.AND.EX P1, PT, R3, RZ, PT, P1 ;  /* 0x000000ff0300720c */ /* 0x000fe80003f25310 */
[----:B------:R-:W-:Y:S03]  /*4670*/  PLOP3.LUT P1, PT, P1, PT, PT, 0x8, 0x80 ;  /* 0x000000000080781c */ /* 0x000fe60000f2e170 */
[----:B------:R-:W-:Y:S11]  /*4680*/  @P0 FSETP.EQ.AND P1, PT, R41, RZ, PT ;  /* 0x000000ff2900020b */ /* 0x000ff60003f22000 */
[----:B------:R-:W-:Y:S02]  /*4690*/  @!UPT UIADD3 URZ, UPT, UPT, URZ, URZ, URZ ;  /* 0x000000fffffff290 */ /* 0x000fe4000fffe0ff */
.L_x_80:
[----:B------:R-:W3:Y:S01]  /*46a0*/  SYNCS.PHASECHK.TRANS64.TRYWAIT P2, [UR21+0x60], R9 ;  /* 0x00006009ff0075a7 */ /* 0x000ee20008041115 */
[----:B------:R-:W-:Y:S04]  /*46b0*/  ELECT P0, URZ, PT ;  /* 0x0000000000ff782f */ /* 0x000fe80003800000 */
[----:B------:R-:W-:Y:S11]  /*46c0*/  PLOP3.LUT P1, PT, P1, P0, PT, 0xf2, 0x2f ;  /* 0x00000000002f781c */ /* 0x000ff60000f21e72 */
[----:B------:R-:W-:Y:S02]  /*46d0*/  @!UPT UIADD3 URZ, UPT, UPT, URZ, URZ, URZ ;  /* 0x000000fffffff290 */ /* 0x000fe4000fffe0ff */
[----:B------:R-:W-:Y:S05]  /*46e0*/  @!P1 IADD3 R8, P0, PT, R16, 0x580, RZ ;  /* 0x0000058010089810 */ /* 0x000fea0007f1e0ff */
[----:B------:R-:W-:Y:S01]  /*46f0*/  @!P1 IMAD.X R6, RZ, RZ, R17, P0 ;  /* 0x000000ffff069224 */ /* 0x000fe200000e0611 */
[----:B---3--:R-:W-:Y:S07]  /*4700*/  @!P2 BRA `(.L_x_81) ;  /* 0x0000005000c4a947 */ /* 0x008fee0003800000 */
.L_x_168:
[----:B------:R-:W-:Y:S01]  /*4710*/  @!P1 R2UR UR5, R8 ;  /* 0x00000000080592ca */ /* 0x000fe200000e0000 */
[----:B------:R-:W-:Y:S01]  /*4720*/  VOTEU.ALL UP0, P1 ;  /* 0x0000000000ff7886 */ /* 0x000fe20000800000 */
[----:B------:R-:W-:Y:S01]  /*4730*/  @!P1 R2UR UR4, R6 ;  /* 0x00000000060492ca */ /* 0x000fe200000e0000 */
[----:B--2---:R-:W-:Y:S01]  /*4740*/  @!P1 IMAD.MOV.U32 R0, RZ, RZ, 0x2000 ;  /* 0x00002000ff009424 */ /* 0x004fe200078e00ff */
[----:B------:R-:W-:Y:S01]  /*4750*/  UMOV UR8, 0x0 ;  /* 0x0000000000087882 */ /* 0x000fe20000000000 */
[----:B------:R-:W-:Y:S01]  /*4760*/  UMOV UR9, 0x10000000 ;  /* 0x1000000000097882 */ /* 0x000fe20000000000 */
[----:B------:R-:W-:Y:S01]  /*4770*/  @!UP0 UIADD3 UR32, UPT, UPT, UR21, 0x200, URZ ;  /* 0x0000020015208890 */ /* 0x000fe2000fffe0ff */
[----:B------:R-:W-:Y:S01]  /*4780*/  @!P1 IADD3 R8, P0, PT, R16, 0x580, RZ ;  /* 0x0000058010089810 */ /* 0x000fe20007f1e0ff */
[----:B------:R-:W-:Y:S01]  /*4790*/  VOTEU.ALL UP0, P1 ;  /* 0x0000000000ff7886 */ /* 0x000fe20000800000 */
[----:B------:R-:W-:Y:S03]  /*47a0*/  UPRMT UR6, UR47, 0x654, UR33 ;  /* 0x000006542f067896 */ /* 0x000fe60008000021 */
[----:B------:R-:W-:Y:S02]  /*47b0*/  @!P1 IMAD.X R6, RZ, RZ, R17, P0 ;  /* 0x000000ffff069224 */ /* 0x000fe400000e0611 */
[----:B------:R-:W-:Y:S02]  /*47c0*/  IMAD.U32 R10, RZ, RZ, UR5 ;  /* 0x00000005ff0a7e24 */ /* 0x000fe4000f8e00ff */
[----:B------:R-:W-:Y:S03]  /*47d0*/  IMAD.U32 R11, RZ, RZ, UR4 ;  /* 0x00000004ff0b7e24 */ /* 0x000fe6000f8e00ff */
[----:B------:R-:W-:Y:S02]  /*47e0*/  @!P1 R2UR UR4, R10 ;  /* 0x000000000a0492ca */ /* 0x000fe400000e0000 */
[----:B------:R-:W-:Y:S11]  /*47f0*/  @!P1 R2UR UR5, R11 ;  /* 0x000000000b0592ca */ /* 0x000ff600000e0000 */
[----:B------:R-:W-:Y:S02]  /*4800*/  @!UPT UIADD3 URZ, UPT, UPT, URZ, URZ, URZ ;  /* 0x000000fffffff290 */ /* 0x000fe4000fffe0ff */
[----:B------:R2:W-:Y:S01]  /*4810*/  @!UP0 UTMALDG.3D [UR32], [UR4], desc[UR8] ;  /* 0x00000820040085b4 */ /* 0x0005e20008011000 */
[----:B------:R2:W-:Y:S01]  /*4820*/  @!P1 SYNCS.ARRIVE.TRANS64.RED.A0TR RZ, [UR21+0x40], R0 ;  /* 0x00004000ffff99a7 */ /* 0x0005e20008300415 */
[----:B------:R-:W-:Y:S01]  /*4830*/  SYNCS.ARRIVE.TRANS64.RED.A1T0 RZ, [UR6], RZ ;  /* 0x000000ffffff79a7 */ /* 0x000fe20008100406 */
[----:B------:R-:W3:Y:S02]  /*4840*/  SYNCS.PHASECHK.TRANS64.TRYWAIT P2, [UR21+0x68], R9 ;  /* 0x00006809ff0075a7 */ /* 0x000ee40008041115 */
[----:B--23--:R-:W-:Y:S05]  /*4850*/  @!P2 BRA `(.L_x_82) ;  /* 0x000000500088a947 */ /* 0x00cfea0003800000 */
.L_x_170:
        /* <DEDUP_REMOVED lines=8> */
[----:B------:R-:W-:Y:S01]  /*48e0*/  @!UP0 UIADD3 UR24, UPT, UPT, UR21, 0x2200, URZ ;  /* 0x0000220015188890 */ /* 0x000fe2000fffe0ff */
[----:B------:R-:W-:Y:S01]  /*48f0*/  VOTEU.ALL UP0, P1 ;  /* 0x0000000000ff7886 */ /* 0x000fe20000800000 */
[----:B------:R-:W-:Y:S01]  /*4900*/  UMOV UR27, UR35 ;  /* 0x00000023001b7c82 */ /* 0x000fe20008000000 */
[----:B------:R-:W-:Y:S02]  /*4910*/  UMOV UR28, UR36 ;  /* 0x00000024001c7c82 */ /* 0x000fe40008000000 */
[----:B------:R-:W-:Y:S01]  /*4920*/  IMAD.U32 R10, RZ, RZ, UR5 ;  /* 0x00000005ff0a7e24 */ /* 0x000fe2000f8e00ff */
[----:B------:R-:W-:Y:S01]  /*4930*/  UPRMT UR6, UR47, 0x654, UR25 ;  /* 0x000006542f067896 */ /* 0x000fe20008000019 */
[----:B------:R-:W-:Y:S02]  /*4940*/  IMAD.U32 R11, RZ, RZ, UR4 ;  /* 0x00000004ff0b7e24 */ /* 0x000fe4000f8e00ff */
[----:B------:R-:W-:Y:S01]  /*4950*/  @!P1 IMAD.X R6, RZ, RZ, R17, P0 ;  /* 0x000000ffff069224 */ /* 0x000fe200000e0611 */
        /* <DEDUP_REMOVED lines=8> */
.L_x_172:
[----:B------:R-:W-:Y:S01]  /*49e0*/  @!P1 R2UR UR5, R8 ;  /* 0x00000000080592ca */ /* 0x000fe200000e0000 */
[----:B------:R-:W-:Y:S01]  /*49f0*/  VOTEU.ALL UP0, P1 ;  /* 0x0000000000ff7886 */ /* 0x000fe20000800000 */
[----:B------:R-:W-:Y:S01]  /*4a00*/  @!P1 R2UR UR4, R6 ;  /* 0x00000000060492ca */ /* 0x000fe200000e0000 */
[----:B--2---:R-:W-:Y:S01]  /*4a10*/  @!P1 IMAD.MOV.U32 R0, RZ, RZ, 0x2000 ;  /* 0x00002000ff009424 */ /* 0x004fe200078e00ff */
[----:B------:R-:W-:Y:S01]  /*4a20*/  UMOV UR8, 0x0 ;  /* 0x0000000000087882 */ /* 0x000fe20000000000 */
[----:B------:R-:W-:Y:S01]  /*4a30*/  UMOV UR9, 0x10000000 ;  /* 0x1000000000097882 */ /* 0x000fe20000000000 */
[----:B------:R-:W-:Y:S01]  /*4a40*/  @!UP0 UIADD3 UR18, UPT, UPT, UR34, 0x40, URZ ;  /* 0x0000004022128890 */ /* 0x000fe2000fffe0ff */
[----:B------:R-:W-:Y:S01]  /*4a50*/  VIADD R14, R14, 0x1 ;  /* 0x000000010e0e7836 */ /* 0x000fe20000000000 */
[----:B------:R-:W-:Y:S01]  /*4a60*/  @!UP0 UIADD3 UR16, UPT, UPT, UR21, 0x4200, URZ ;  /* 0x0000420015108890 */ /* 0x000fe2000fffe0ff */
[----:B------:R-:W-:Y:S01]  /*4a70*/  VOTEU.ALL UP0, P1 ;  /* 0x0000000000ff7886 */ /* 0x000fe20000800000 */
[----:B------:R-:W-:Y:S01]  /*4a80*/  UMOV UR19, UR35 ;  /* 0x0000002300137c82 */ /* 0x000fe20008000000 */
[----:B------:R-:W-:Y:S02]  /*4a90*/  UMOV UR20, UR36 ;  /* 0x0000002400147c82 */ /* 0x000fe40008000000 */
[----:B------:R-:W-:Y:S01]  /*4aa0*/  IMAD.U32 R10, RZ, RZ, UR5 ;  /* 0x00000005ff0a7e24 */ /* 0x000fe2000f8e00ff */
[----:B------:R-:W-:Y:S01]  /*4ab0*/  UPRMT UR6, UR47, 0x654, UR17 ;  /* 0x000006542f067896 */ /* 0x000fe20008000011 */
        /* <DEDUP_REMOVED lines=9> */
.L_x_174:
[----:B------:R-:W-:Y:S01]  /*4b50*/  @!P1 IADD3 R6, P0, PT, R16, 0x580, RZ ;  /* 0x0000058010069810 */ /* 0x000fe20007f1e0ff */
[----:B------:R-:W-:Y:S01]  /*4b60*/  VOTEU.ALL UP0, P1 ;  /* 0x0000000000ff7886 */ /* 0x000fe20000800000 */
[----:B------:R-:W-:Y:S01]  /*4b70*/  UMOV UR6, 0x0 ;  /* 0x0000000000067882 */ /* 0x000fe20000000000 */
[----:B------:R-:W-:Y:S01]  /*4b80*/  UMOV UR7, 0x10000000 ;  /* 0x1000000000077882 */ /* 0x000fe20000000000 */
[----:B------:R-:W-:Y:S01]  /*4b90*/  @!P1 R2UR UR5, R6 ;  /* 0x00000000060592ca */ /* 0x000fe200000e0000 */
[----:B--2---:R-:W-:Y:S01]  /*4ba0*/  @!P1 IMAD.X R0, RZ, RZ, R17, P0 ;  /* 0x000000ffff009224 */ /* 0x004fe200000e0611 */
[----:B------:R-:W-:Y:S01]  /*4bb0*/  @!UP0 UIADD3 UR10, UPT, UPT, UR34, 0x60, URZ ;  /* 0x00000060220a8890 */ /* 0x000fe2000fffe0ff */
[----:B------:R-:W-:Y:S01]  /*4bc0*/  R2UR UR16, R82 ;  /* 0x00000000521072ca */ /* 0x000fe200000e0000 */
[----:B------:R-:W-:Y:S01]  /*4bd0*/  @!UP0 UIADD3 UR8, UPT, UPT, UR21, 0x6200, URZ ;  /* 0x0000620015088890 */ /* 0x000fe2000fffe0ff */
[----:B------:R-:W-:Y:S01]  /*4be0*/  ISETP.NE.AND P0, PT, R14, 0x2, PT ;  /* 0x000000020e00780c */ /* 0x000fe20003f05270 */
[----:B------:R-:W-:Y:S01]  /*4bf0*/  @!UP0 UIADD3 UR9, UPT, UPT, UR21, 0x58, URZ ;  /* 0x0000005815098890 */ /* 0x000fe2000fffe0ff */
[----:B------:R-:W-:Y:S01]  /*4c00*/  @!P1 R2UR UR4, R0 ;  /* 0x00000000000492ca */ /* 0x000fe200000e0000 */
[----:B------:R-:W-:Y:S01]  /*4c10*/  VOTEU.ALL UP0, P1 ;  /* 0x0000000000ff7886 */ /* 0x000fe20000800000 */
[----:B------:R-:W-:Y:S01]  /*4c20*/  UMOV UR11, UR35 ;  /* 0x00000023000b7c82 */ /* 0x000fe20008000000 */
[----:B------:R-:W-:Y:S01]  /*4c30*/  UMOV UR12, UR36 ;  /* 0x00000024000c7c82 */ /* 0x000fe20008000000 */
[----:B------:R-:W-:Y:S01]  /*4c40*/  SEL R0, RZ, 0x1, P0 ;  /* 0x00000001ff007807 */ /* 0x000fe20000000000 */
[----:B------:R-:W-:Y:S01]  /*4c50*/  UIADD3 UR20, UPT, UPT, UR13, UR63, URZ ;  /* 0x0000003f0d147290 */ /* 0x000fe2000fffe0ff */
[----:B------:R-:W-:Y:S01]  /*4c60*/  IMAD.U32 R8, RZ, RZ, UR5 ;  /* 0x00000005ff087e24 */ /* 0x000fe2000f8e00ff */
[----:B------:R-:W-:Y:S01]  /*4c70*/  LOP3.LUT R15, R15, 0x1, RZ, 0x3c, !PT ;  /* 0x000000010f0f7812 */ /* 0x000fe200078e3cff */
[----:B------:R-:W-:Y:S01]  /*4c80*/  UPLOP3.LUT UP3, UPT, UPT, UPT, UPT, 0x80, 0x8 ;  /* 0x000000000008789c */ /* 0x000fe20003f6f070 */
[----:B------:R-:W-:Y:S01]  /*4c90*/  LOP3.LUT R13, R13, R0, RZ, 0x3c, !PT ;  /* 0x000000000d0d7212 */ /* 0x000fe200078e3cff */
[----:B------:R-:W-:Y:S01]  /*4ca0*/  UIADD3 UR16, UPT, UPT, UR14, UR16, URZ ;  /* 0x000000100e107290 */ /* 0x000fe2000fffe0ff */
[----:B------:R-:W-:Y:S01]  /*4cb0*/  SEL R14, R14, RZ, P0 ;  /* 0x000000ff0e0e7207 */ /* 0x000fe20000000000 */
[----:B------:R-:W-:Y:S01]  /*4cc0*/  UMOV UR36, UR29 ;  /* 0x0000001d00247c82 */ /* 0x000fe20008000000 */
[----:B------:R-:W-:Y:S01]  /*4cd0*/  IMAD.U32 R9, RZ, RZ, UR4 ;  /* 0x00000004ff097e24 */ /* 0x000fe2000f8e00ff */
[----:B------:R-:W-:Y:S04]  /*4ce0*/  @!P1 R2UR UR4, R8 ;  /* 0x00000000080492ca */ /* 0x000fe800000e0000 */
[----:B------:R-:W-:Y:S11]  /*4cf0*/  @!P1 R2UR UR5, R9 ;  /* 0x00000000090592ca */ /* 0x000ff600000e0000 */
[----:B------:R-:W-:Y:S02]  /*4d00*/  @!UPT UIADD3 URZ, UPT, UPT, URZ, URZ, URZ ;  /* 0x000000fffffff290 */ /* 0x000fe4000fffe0ff */
[----:B------:R2:W-:Y:S01]  /*4d10*/  @!UP0 UTMALDG.3D [UR8], [UR4], desc[UR6] ;  /* 0x00000608040085b4 */ /* 0x0005e20008011000 */
[----:B------:R2:W-:Y:S01]  /*4d20*/  @!P1 SYNCS.ARRIVE.TRANS64.RED.A0TR RZ, [UR21+0x58], R7 ;  /* 0x00005807ffff99a7 */ /* 0x0005e20008300415 */
[----:B------:R-:W-:Y:S01]  /*4d30*/  SYNCS.ARRIVE.TRANS64.RED.A1T0 RZ, [UR37], RZ ;  /* 0x000000ffffff79a7 */ /* 0x000fe20008100425 */
[----:B------:R-:W-:Y:S05]  /*4d40*/  BRA.U UP1, `(.L_x_85) ;  /* 0xfffffff101687547 */ /* 0x000fea000b83ffff */
[----:B------:R-:W-:-:S04]  /*4d50*/  SHF.L.U32 R3, R15, 0x1f, RZ ;  /* 0x0000001f0f037819 */ /* 0x000fc800000006ff */
[----:B------:R-:W3:Y:S02]  /*4d60*/  SYNCS.PHASECHK.TRANS64.TRYWAIT P0, [UR21+0x60], R3 ;  /* 0x00006003ff0075a7 */ /* 0x000ee40008001115 */
[----:B---3--:R-:W-:Y:S05]  /*4d70*/  @!P0 BRA `(.L_x_86) ;  /* 0x0000004c00888947 */ /* 0x008fea0003800000 */
.L_x_176:
[----:B------:R-:W4:Y:S02]  /*4d80*/  SYNCS.PHASECHK.TRANS64.TRYWAIT P0, [UR21+0x68], R3 ;  /* 0x00006803ff0075a7 */ /* 0x000f240008001115 */
[----:B----4-:R-:W-:Y:S05]  /*4d90*/  @!P0 BRA `(.L_x_87) ;  /* 0x0000004c00988947 */ /* 0x010fea0003800000 */
.L_x_178:
[----:B------:R-:W4:Y:S02]  /*4da0*/  SYNCS.PHASECHK.TRANS64.TRYWAIT P0, [UR21+0x70], R3 ;  /* 0x00007003ff0075a7 */ /* 0x000f240008001115 */
[----:B----4-:R-:W-:Y:S05]  /*4db0*/  @!P0 BRA `(.L_x_88) ;  /* 0x0000004c00a88947 */ /* 0x010fea0003800000 */
.L_x_180:
[----:B---3--:R-:W-:-:S07]  /*4dc0*/  MOV R0, UR21 ;  /* 0x0000001500007c02 */ /* 0x008fce0008000f00 */
.L_x_89:
[----:B---3--:R-:W-:-:S04]  /*4dd0*/  SHF.L.U32 R3, R15, 0x1f, RZ ;  /* 0x0000001f0f037819 */ /* 0x008fc800000006ff */
[----:B------:R3:W4:Y:S03]  /*4de0*/  SYNCS.PHASECHK.TRANS64.TRYWAIT P0, [R0+URZ+0x78], R3 ;  /* 0x00007803000075a7 */ /* 0x00072600080011ff */
[----:B----4-:R-:W-:Y:S05]  /*4df0*/  @!P0 NANOSLEEP.SYNCS 0x989680 ;  /* 0x009896800000895d */ /* 0x010fea0003900000 */
[----:B------:R-:W4:Y:S02]  /*4e00*/  @!P0 SYNCS.PHASECHK.TRANS64 P0, [R0+URZ+0x78], R3 ;  /* 0x00007803000085a7 */ /* 0x000f2400080010ff */
[----:B-12-4-:R-:W-:Y:S05]  /*4e10*/  @P0 EXIT ;  /* 0x000000000000094d */ /* 0x016fea0003800000 */
[----:B------:R-:W-:Y:S05]  /*4e20*/  BRA `(.L_x_89) ;  /* 0xfffffffc00e87947 */ /* 0x000fea000383ffff */
.L_x_74:
[----:B------:R-:W-:-:S06]  /*4e30*/  UISETP.GE.AND UP0, UPT, UR17, 0x4, UPT ;  /* 0x000000041100788c */ /* 0x000fcc000bf06270 */
[----:B------:R-:W-:-:S13]  /*4e40*/  PLOP3.LUT P0, PT, PT, PT, UP0, 0x80, 0x8 ;  /* 0x000000000008781c */ /* 0x000fda0003f0f008 */
[----:B------:R-:W-:Y:S05]  /*4e50*/  @!P0 EXIT ;  /* 0x000000000000894d */ /* 0x000fea0003800000 */
[----:B------:R-:W-:Y:S01]  /*4e60*/  BAR.SYNC.DEFER_BLOCKING 0x6, 0xa0 ;  /* 0x0182800000007b1d */ /* 0x000fe20000010000 */
[C---:B------:R-:W-:Y:S01]  /*4e70*/  IMAD.SHL.U32 R2, R94.reuse, 0x20, RZ ;  /* 0x000000205e027824 */ /* 0x040fe200078e00ff */
[C---:B------:R-:W-:Y:S01]  /*4e80*/  SHF.L.U32 R37, R94.reuse, 0x10, RZ ;  /* 0x000000105e257819 */ /* 0x040fe200000006ff */
[C---:B------:R-:W-:Y:S01]  /*4e90*/  IMAD.SHL.U32 R93, R94.reuse, 0x4, RZ ;  /* 0x000000045e5d7824 */ /* 0x040fe200078e00ff */
[----:B------:R-:W-:Y:S01]  /*4ea0*/  LOP3.LUT R95, R94, 0x60, RZ, 0xc0, !PT ;  /* 0x000000605e5f7812 */ /* 0x000fe200078ec0ff */
[----:B------:R-:W-:Y:S01]  /*4eb0*/  HFMA2 R86, -RZ, RZ, 0, 0 ;  /* 0x00000000ff567431 */ /* 0x000fe200000001ff */
[----:B------:R-:W-:Y:S02]  /*4ec0*/  UMOV UR44, 0x400 ;  /* 0x00000400002c7882 */ /* 0x000fe40000000000 */
[----:B------:R-:W1:Y:S01]  /*4ed0*/  LDC.64 R78, c[0x0][0x8b0] ;  /* 0x00022c00ff4e7b82 */ /* 0x000e620000000a00 */
[----:B------:R-:W-:Y:S01]  /*4ee0*/  ULEA UR44, UR47, UR44, 0x18 ;  /* 0x0000002c2f2c7291 */ /* 0x000fe2000f8ec0ff */
[----:B------:R-:W-:Y:S01]  /*4ef0*/  LOP3.LUT R6, R2, 0xc0, RZ, 0xc0, !PT ;  /* 0x000000c002067812 */ /* 0x000fe200078ec0ff */
[----:B------:R-:W2:Y:S01]  /*4f00*/  LDCU.64 UR6, c[0x0][0x890] ;  /* 0x00011200ff0677ac */ /* 0x000ea20008000a00 */
[----:B------:R-:W-:Y:S01]  /*4f10*/  LOP3.LUT R92, R94, 0x2, RZ, 0xc0, !PT ;  /* 0x000000025e5c7812 */ /* 0x000fe200078ec0ff */
[----:B------:R-:W-:Y:S01]  /*4f20*/  IMAD.MOV.U32 R90, RZ, RZ, 0x1 ;  /* 0x00000001ff5a7424 */ /* 0x000fe200078e00ff */
[----:B------:R-:W-:Y:S01]  /*4f30*/  LOP3.LUT R93, R6, 0x18, R93, 0xf8, !PT ;  /* 0x00000018065d7812 */ /* 0x000fe200078ef85d */
[----:B------:R-:W-:Y:S01]  /*4f40*/  UIADD3 UR4, UPT, UPT, UR44, 0x200, URZ ;  /* 0x000002002c047890 */ /* 0x000fe2000fffe0ff */
[----:B------:R-:W3:Y:S01]  /*4f50*/  LDC.64 R76, c[0x0][0x8a8] ;  /* 0x00022a00ff4c7b82 */ /* 0x000ee20000000a00 */
[----:B------:R-:W-:Y:S01]  /*4f60*/  LOP3.LUT R37, R37, 0x600000, RZ, 0xc0, !PT ;  /* 0x0060000025257812 */ /* 0x000fe200078ec0ff */
[----:B------:R-:W-:Y:S01]  /*4f70*/  IMAD.MOV.U32 R36, RZ, RZ, RZ ;  /* 0x000000ffff247224 */ /* 0x000fe200078e00ff */
[----:B------:R-:W-:-:S02]  /*4f80*/  LOP3.LUT R93, R93, 0xf20, R2, 0xf8, !PT ;  /* 0x00000f205d5d7812 */ /* 0x000fc400078ef802 */
[----:B------:R-:W-:Y:S01]  /*4f90*/  CS2R R88, SRZ ;  /* 0x0000000000587805 */ /* 0x000fe2000001ff00 */
[----:B------:R-:W-:Y:S01]  /*4fa0*/  IMAD.U32 R84, RZ, RZ, UR4 ;  /* 0x00000004ff547e24 */ /* 0x000fe2000f8e00ff */
[----:B------:R-:W-:Y:S01]  /*4fb0*/  LOP3.LUT R94, R94, 0x4, RZ, 0xc0, !PT ;  /* 0x000000045e5e7812 */ /* 0x000fe200078ec0ff */
[----:B------:R-:W4:Y:S01]  /*4fc0*/  LDCU UR60, c[0x0][0x370] ;  /* 0x00006e00ff3c77ac */ /* 0x000f220008000800 */
[----:B------:R-:W4:Y:S02]  /*4fd0*/  LDS R0, [UR44+0x140] ;  /* 0x0001402cff007984 */ /* 0x000f240008000800 */
[----:B------:R-:W-:Y:S01]  /*4fe0*/  LEA R93, R93, R84, 0x1 ;  /* 0x000000545d5d7211 */ /* 0x000fe200078e08ff */
[----:B------:R-:W1:Y:S01]  /*4ff0*/  LDCU UR43, c[0x0][0xb0c] ;  /* 0x00016180ff2b77ac */ /* 0x000e620008000800 */
[----:B--2---:R-:W-:Y:S01]  /*5000*/  IMAD.U32 R97, RZ, RZ, UR6 ;  /* 0x00000006ff617e24 */ /* 0x004fe2000f8e00ff */
[----:B------:R-:W-:Y:S02]  /*5010*/  MOV R96, UR7 ;  /* 0x0000000700607c02 */ /* 0x000fe40008000f00 */
[--C-:B------:R-:W-:Y:S01]  /*5020*/  IMAD R92, R92, -0x10, R93.reuse ;  /* 0xfffffff05c5c7824 */ /* 0x100fe200078e025d */
[----:B------:R-:W2:Y:S01]  /*5030*/  LDCU UR39, c[0x0][0xb30] ;  /* 0x00016600ff2777ac */ /* 0x000ea20008000800 */
[----:B------:R-:W-:Y:S01]  /*5040*/  IMAD R91, R94, -0x10, R93 ;  /* 0xfffffff05e5b7824 */ /* 0x000fe200078e025d */
[----:B------:R-:W1:Y:S01]  /*5050*/  LDCU.64 UR54, c[0x0][0x888] ;  /* 0x00011100ff3677ac */ /* 0x000e620008000a00 */
[----:B------:R-:W1:Y:S01]  /*5060*/  LDCU.64 UR40, c[0x0][0xb28] ;  /* 0x00016500ff2877ac */ /* 0x000e620008000a00 */
[----:B------:R-:W1:Y:S01]  /*5070*/  LDCU.128 UR56, c[0x0][0xb10] ;  /* 0x00016200ff3877ac */ /* 0x000e620008000c00 */
[----:B------:R-:W1:Y:S01]  /*5080*/  LDCU UR53, c[0x0][0x374] ;  /* 0x00006e80ff3577ac */ /* 0x000e620008000800 */
[----:B------:R-:W-:Y:S01]  /*5090*/  UMOV UR52, URZ ;  /* 0x000000ff00347c82 */ /* 0x000fe20008000000 */
[----:B------:R-:W-:Y:S01]  /*50a0*/  UMOV UR46, URZ ;  /* 0x000000ff002e7c82 */ /* 0x000fe20008000000 */
[----:B-1234-:R-:W-:-:S07]  /*50b0*/  IMAD.IADD R37, R0, 0x1, R37 ;  /* 0x0000000100257824 */ /* 0x01efce00078e0225 */
.L_x_133:
[----:B------:R-:W-:Y:S02]  /*50c0*/  LEA R3, R86, UR44, 0x3 ;  /* 0x0000002c56037c11 */ /* 0x000fe4000f8e18ff */
[----:B------:R-:W-:Y:S02]  /*50d0*/  SHF.L.U32 R0, R88, 0x1f, RZ ;  /* 0x0000001f58007819 */ /* 0x000fe400000006ff */
[----:B------:R-:W-:Y:S02]  /*50e0*/  LEA R5, R86, UR44, 0x4 ;  /* 0x0000002c56057c11 */ /* 0x000fe4000f8e20ff */
[----:B-1----:R-:W1:Y:S02]  /*50f0*/  SYNCS.PHASECHK.TRANS64.TRYWAIT P0, [R3+URZ+0x90], R0 ;  /* 0x00009000030075a7 */ /* 0x002e6400080011ff */
[----:B-12---:R-:W-:Y:S05]  /*5100*/  @!P0 BRA `(.L_x_90) ;  /* 0x0000004800ec8947 */ /* 0x006fea0003800000 */
.L_x_181:
        /* <DEDUP_REMOVED lines=11> */
[----:B------:R-:W-:Y:S01]  /*51c0*/  PLOP3.LUT P0, PT, PT, PT, UP1, 0x80, 0x8 ;  /* 0x000000000008781c */ /* 0x000fe20003f0f018 */
[----:B------:R-:W-:Y:S11]  /*51d0*/  UP2UR UR62, UPR, URZ, 0x2 ;  /* 0x00000002ff3e7883 */ /* 0x000ff60008000000 */
[----:B------:R-:W-:Y:S01]  /*51e0*/  @!UPT UIADD3 URZ, UPT, UPT, URZ, URZ, URZ ;  /* 0x000000fffffff290 */ /* 0x000fe2000fffe0ff */
[----:B-1----:R-:W-:Y:S02]  /*51f0*/  @P0 SHF.R.U32.HI R0, RZ, 0x10, R5 ;  /* 0x00000010ff000819 */ /* 0x002fe40000011605 */
        /* <DEDUP_REMOVED lines=12> */
[----:B------:R-:W2:Y:S01]  /*52c0*/  LDCU UR12, c[0x0][0xb20] ;  /* 0x00016400ff0c77ac */ /* 0x000ea20008000800 */
[----:B------:R-:W-:Y:S02]  /*52d0*/  UIMAD.WIDE.U32 UR4, UR53, UR59, URZ ;  /* 0x0000003b350472a5 */ /* 0x000fe4000f8e00ff */
[----:B------:R-:W-:Y:S02]  /*52e0*/  UIMAD.WIDE.U32 UR6, UR60, UR56, URZ ;  /* 0x000000383c0672a5 */ /* 0x000fe4000f8e00ff */
[----:B------:R-:W-:Y:S02]  /*52f0*/  UISETP.NE.AND UP0, UPT, UR58, 0x1, UPT ;  /* 0x000000013a00788c */ /* 0x000fe4000bf05270 */
[----:B------:R-:W-:Y:S02]  /*5300*/  UIMAD.WIDE.U32 UR8, UR37, UR59, URZ ;  /* 0x0000003b250872a5 */ /* 0x000fe4000f8e00ff */
[----:B------:R-:W-:Y:S02]  /*5310*/  UIMAD.WIDE.U32 UR10, UR38, UR56, URZ ;  /* 0x00000038260a72a5 */ /* 0x000fe4000f8e00ff */
[----:B------:R-:W-:Y:S02]  /*5320*/  UISETP.NE.AND UP1, UPT, UR43, 0x1, UPT ;  /* 0x000000012b00788c */ /* 0x000fe4000bf25270 */
[----:B------:R-:W-:Y:S01]  /*5330*/  UISETP.NE.AND UP2, UPT, UR42, 0x1, UPT ;  /* 0x000000012a00788c */ /* 0x000fe2000bf45270 */
[----:B------:R-:W-:Y:S02]  /*5340*/  UMOV UR4, UR5 ;  /* 0x0000000500047c82 */ /* 0x000fe40008000000 */
[----:B--2---:R-:W-:Y:S03]  /*5350*/  USHF.R.U32.HI UR5, URZ, UR12, UR4 ;  /* 0x0000000cff057299 */ /* 0x004fe60008011604 */
[----:B------:R-:W-:Y:S02]  /*5360*/  UMOV UR4, UR7 ;  /* 0x0000000700047c82 */ /* 0x000fe40008000000 */
[----:B------:R-:W-:Y:S02]  /*5370*/  USHF.R.U32.HI UR7, URZ, UR57, UR4 ;  /* 0x00000039ff077299 */ /* 0x000fe40008011604 */
[----:B------:R-:W-:Y:S02]  /*5380*/  USEL UR4, UR53, UR5, !UP0 ;  /* 0x0000000535047287 */ /* 0x000fe4000c000000 */
[----:B------:R-:W-:Y:S01]  /*5390*/  USEL UR7, UR60, UR7, !UP1 ;  /* 0x000000073c077287 */ /* 0x000fe2000c800000 */
[----:B------:R-:W-:Y:S01]  /*53a0*/  UMOV UR5, UR9 ;  /* 0x0000000900057c82 */ /* 0x000fe20008000000 */
[----:B------:R-:W-:Y:S02]  /*53b0*/  UIMAD.WIDE.U32 UR8, UR4, UR40, URZ ;  /* 0x00000028040872a5 */ /* 0x000fe4000f8e00ff */
[----:B------:R-:W-:Y:S03]  /*53c0*/  USHF.R.U32.HI UR6, URZ, UR12, UR5 ;  /* 0x0000000cff067299 */ /* 0x000fe60008011605 */
[----:B------:R-:W-:Y:S01]  /*53d0*/  UMOV UR5, UR11 ;  /* 0x0000000b00057c82 */ /* 0x000fe20008000000 */
[----:B------:R-:W-:Y:S02]  /*53e0*/  UIMAD.WIDE.U32 UR10, UR7, UR40, URZ ;  /* 0x00000028070a72a5 */ /* 0x000fe4000f8e00ff */
[----:B------:R-:W-:Y:S02]  /*53f0*/  USHF.R.U32.HI UR12, URZ, UR57, UR5 ;  /* 0x00000039ff0c7299 */ /* 0x000fe40008011605 */
[----:B------:R-:W-:Y:S01]  /*5400*/  USEL UR6, UR37, UR6, !UP0 ;  /* 0x0000000625067287 */ /* 0x000fe2000c000000 */
[----:B------:R-:W-:Y:S02]  /*5410*/  UMOV UR5, UR9 ;  /* 0x0000000900057c82 */ /* 0x000fe40008000000 */
[----:B------:R-:W-:Y:S01]  /*5420*/  UMOV UR10, UR11 ;  /* 0x0000000b000a7c82 */ /* 0x000fe20008000000 */
[----:B------:R-:W-:Y:S02]  /*5430*/  @UP2 USHF.R.U32.HI UR4, URZ, UR41, UR5 ;  /* 0x00000029ff042299 */ /* 0x000fe40008011605 */
[----:B------:R-:W-:Y:S02]  /*5440*/  @UP2 USHF.R.U32.HI UR7, URZ, UR41, UR10 ;  /* 0x00000029ff072299 */ /* 0x000fe4000801160a */
[----:B------:R-:W-:Y:S02]  /*5450*/  UIMAD UR4, UR42, UR4, URZ ;  /* 0x000000042a0472a4 */ /* 0x000fe4000f8e02ff */
        /* <DEDUP_REMOVED lines=8> */
[----:B------:R-:W-:Y:S02]  /*54e0*/  USEL UR11, UR6, UR4, !UP2 ;  /* 0x00000004060b7287 */ /* 0x000fe4000d000000 */
[----:B------:R-:W-:Y:S02]  /*54f0*/  UIADD3 UR8, UPT, UPT, -UR5, URZ, URZ ;  /* 0x000000ff05087290 */ /* 0x000fe4000fffe1ff */
[----:B------:R-:W-:Y:S01]  /*5500*/  UIADD3 UR10, UPT, UPT, -UR11, URZ, URZ ;  /* 0x000000ff0b0a7290 */ /* 0x000fe2000fffe1ff */
[----:B------:R-:W-:Y:S01]  /*5510*/  @!UP0 UMOV UR4, UR9 ;  /* 0x0000000900048c82 */ /* 0x000fe20008000000 */
[----:B------:R-:W-:Y:S02]  /*5520*/  UIADD3 UR9, UPT, UPT, -UR6, URZ, URZ ;  /* 0x000000ff06097290 */ /* 0x000fe4000fffe1ff */
[----:B------:R-:W-:Y:S02]  /*5530*/  @!UP0 USHF.R.U32.HI UR4, URZ, UR41, UR4 ;  /* 0x00000029ff048299 */ /* 0x000fe40008011604 */
[----:B------:R-:W-:Y:S02]  /*5540*/  UIMAD UR10, UR42, UR10, UR6 ;  /* 0x0000000a2a0a72a4 */ /* 0x000fe4000f8e0206 */
[----:B------:R-:W-:Y:S04]  /*5550*/  @!UP0 USEL UR4, UR5, UR4, !UP2 ;  /* 0x0000000405048287 */ /* 0x000fe8000d000000 */
[----:B------:R-:W-:Y:S02]  /*5560*/  @!UP0 UIMAD UR10, UR7, UR10, UR4 ;  /* 0x0000000a070a82a4 */ /* 0x000fe4000f8e0204 */
[----:B------:R-:W-:Y:S02]  /*5570*/  @!UP0 UIADD3 UR11, UPT, UPT, UR11, -UR4, URZ ;  /* 0x800000040b0b8290 */ /* 0x000fe4000fffe0ff */
[----:B------:R-:W-:Y:S02]  /*5580*/  UIMAD UR7, UR43, UR8, UR38 ;  /* 0x000000082b0772a4 */ /* 0x000fe4000f8e0226 */
[----:B------:R-:W-:Y:S02]  /*5590*/  @!UP0 UIMAD UR6, UR11, UR42, UR5 ;  /* 0x0000002a0b0682a4 */ /* 0x000fe4000f8e0205 */
[----:B------:R-:W-:Y:S01]  /*55a0*/  UIMAD UR4, UR58, UR9, UR37 ;  /* 0x000000093a0472a4 */ /* 0x000fe2000f8e0225 */
[----:B------:R-:W-:Y:S02]  /*55b0*/  @!UP0 UMOV UR5, UR10 ;  /* 0x0000000a00058c82 */ /* 0x000fe40008000000 */
[----:B------:R-:W-:Y:S02]  /*55c0*/  UIMAD UR38, UR5, UR43, UR7 ;  /* 0x0000002b052672a4 */ /* 0x000fe4000f8e0207 */
[----:B------:R-:W-:Y:S11]  /*55d0*/  UIMAD UR37, UR6, UR58, UR4 ;  /* 0x0000003a062572a4 */ /* 0x000ff6000f8e0204 */
[----:B------:R-:W-:Y:S01]  /*55e0*/  @!UPT UIADD3 URZ, UPT, UPT, URZ, URZ, URZ ;  /* 0x000000fffffff290 */ /* 0x000fe2000fffe0ff */
.L_x_91:
[----:B------:R-:W-:Y:S01]  /*55f0*/  UISETP.NE.AND UP0, UPT, UR39, 0x1, UPT ;  /* 0x000000012700788c */ /* 0x000fe2000bf05270 */
[----:B------:R-:W-:Y:S01]  /*5600*/  LOP3.LUT P0, RZ, R84, 0x1b0, RZ, 0xc0, !PT ;  /* 0x000001b054ff7812 */ /* 0x000fe2000780c0ff */
[----:B------:R-:W-:Y:S01]  /*5610*/  USHF.L.U32 UR50, UR16, 0x7, URZ ;  /* 0x0000000710327899 */ /* 0x000fe200080006ff */
[----:B------:R-:W-:Y:S01]  /*5620*/  BSSY.RECONVERGENT B6, `(.L_x_92) ;  /* 0x0000034000067945 */ /* 0x000fe20003800200 */
[----:B------:R-:W-:Y:S01]  /*5630*/  USHF.L.U32 UR49, UR20, 0x7, URZ ;  /* 0x0000000714317899 */ /* 0x000fe200080006ff */
[----:B------:R-:W-:Y:S06]  /*5640*/  IADD3 R86, PT, PT, R86, 0x1, RZ ;  /* 0x0000000156567810 */ /* 0x000fec0007ffe0ff */
[----:B------:R-:W2:Y:S01]  /*5650*/  @!UP0 LDCU.128 UR12, c[0x0][0xb10] ;  /* 0x00016200ff0c87ac */ /* 0x000ea20008000c00 */
[----:B------:R-:W3:Y:S01]  /*5660*/  @!UP0 LDCU UR5, c[0x0][0xb0c] ;  /* 0x00016180ff0587ac */ /* 0x000ee20008000800 */
[----:B------:R-:W4:Y:S01]  /*5670*/  @!UP0 LDCU UR10, c[0x0][0xb20] ;  /* 0x00016400ff0a87ac */ /* 0x000f220008000800 */
[----:B--2---:R-:W-:Y:S02]  /*5680*/  UIMAD.WIDE.U32 UR8, UR38, UR12, URZ ;  /* 0x0000000c260872a5 */ /* 0x004fe4000f8e00ff */
[----:B------:R-:W-:Y:S02]  /*5690*/  UIMAD.WIDE.U32 UR6, UR37, UR15, URZ ;  /* 0x0000000f250672a5 */ /* 0x000fe4000f8e00ff */
[----:B------:R-:W-:Y:S03]  /*56a0*/  @!UP0 UISETP.NE.AND UP1, UPT, UR14, 0x1, UPT ;  /* 0x000000010e00888c */ /* 0x000fe6000bf25270 */
[----:B------:R-:W-:Y:S01]  /*56b0*/  @!UP0 UMOV UR4, UR9 ;  /* 0x0000000900048c82 */ /* 0x000fe20008000000 */
[----:B---3--:R-:W-:Y:S02]  /*56c0*/  @!UP0 UISETP.NE.AND UP2, UPT, UR5, 0x1, UPT ;  /* 0x000000010500888c */ /* 0x008fe4000bf45270 */
[----:B------:R-:W-:Y:S01]  /*56d0*/  @!UP0 USHF.R.U32.HI UR4, URZ, UR13, UR4 ;  /* 0x0000000dff048299 */ /* 0x000fe20008011604 */
[----:B------:R-:W-:Y:S02]  /*56e0*/  @!UP0 UMOV UR6, UR7 ;  /* 0x0000000700068c82 */ /* 0x000fe40008000000 */
[----:B----4-:R-:W-:Y:S02]  /*56f0*/  @!UP0 USHF.R.U32.HI UR6, URZ, UR10, UR6 ;  /* 0x0000000aff068299 */ /* 0x010fe40008011606 */
[----:B------:R-:W-:Y:S02]  /*5700*/  @!UP0 USEL UR7, UR38, UR4, !UP2 ;  /* 0x0000000426078287 */ /* 0x000fe4000d000000 */
[----:B------:R-:W-:Y:S04]  /*5710*/  @!UP0 USEL UR6, UR37, UR6, !UP1 ;  /* 0x0000000625068287 */ /* 0x000fe8000c800000 */
[----:B------:R-:W-:Y:S02]  /*5720*/  @!UP0 UIADD3 UR4, UPT, UPT, -UR7, UR6, URZ ;  /* 0x0000000607048290 */ /* 0x000fe4000fffe1ff */
[----:B------:R-:W-:Y:S02]  /*5730*/  @!UP0 UIADD3 UR6, UPT, UPT, UR7, -UR6, URZ ;  /* 0x8000000607068290 */ /* 0x000fe4000fffe0ff */
[----:B------:R-:W-:Y:S02]  /*5740*/  @!UP0 UIMAD UR38, UR4, UR5, UR38 ;  /* 0x00000005042682a4 */ /* 0x000fe4000f8e0226 */
[----:B------:R-:W-:Y:S01]  /*5750*/  @!UP0 UIMAD UR37, UR6, UR14, UR37 ;  /* 0x0000000e062582a4 */ /* 0x000fe2000f8e0225 */
[----:B------:R-:W-:Y:S11]  /*5760*/  @!P0 BRA `(.L_x_93) ;  /* 0x00000000007c8947 */ /* 0x000ff60003800000 */
[----:B------:R-:W2:Y:S01]  /*5770*/  LDCU.64 UR8, c[0x4][0x80] ;  /* 0x01001000ff0877ac */ /* 0x000ea20008000a00 */
[----:B------:R-:W-:Y:S01]  /*5780*/  MOV R2, 0x0 ;  /* 0x0000000000027802 */ /* 0x000fe20000000f00 */
[----:B------:R-:W-:Y:S02]  /*5790*/  HFMA2 R12, -RZ, RZ, 0, 5.9604644775390625e-08 ;  /* 0x00000001ff0c7431 */ /* 0x000fe400000001ff */
[----:B------:R-:W-:Y:S01]  /*57a0*/  IMAD.MOV.U32 R8, RZ, RZ, 0x70 ;  /* 0x00000070ff087424 */ /* 0x000fe200078e00ff */
[----:B------:R3:W4:Y:S01]  /*57b0*/  LDC.64 R14, c[0x4][R2] ;  /* 0x01000000020e7b82 */ /* 0x0007220000000a00 */
[----:B------:R-:W1:Y:S01]  /*57c0*/  LDCU.64 UR6, c[0x4][0x88] ;  /* 0x01001100ff0677ac */ /* 0x000e620008000a00 */
[----:B------:R-:W-:Y:S01]  /*57d0*/  IMAD.MOV.U32 R13, RZ, RZ, RZ ;  /* 0x000000ffff0d7224 */ /* 0x000fe200078e00ff */
[----:B------:R-:W1:Y:S01]  /*57e0*/  LDCU.64 UR4, c[0x4][0x8] ;  /* 0x01000100ff0477ac */ /* 0x000e620008000a00 */
[----:B--2---:R-:W-:Y:S01]  /*57f0*/  MOV R5, UR9 ;  /* 0x0000000900057c02 */ /* 0x004fe20008000f00 */
[----:B------:R-:W-:Y:S01]  /*5800*/  IMAD.U32 R4, RZ, RZ, UR8 ;  /* 0x00000008ff047e24 */ /* 0x000fe2000f8e00ff */
[----:B-1----:R-:W-:Y:S01]  /*5810*/  MOV R7, UR7 ;  /* 0x0000000700077c02 */ /* 0x002fe20008000f00 */
[----:B------:R-:W-:Y:S01]  /*5820*/  IMAD.U32 R6, RZ, RZ, UR6 ;  /* 0x00000006ff067e24 */ /* 0x000fe2000f8e00ff */
[----:B------:R-:W-:Y:S01]  /*5830*/  MOV R11, UR5 ;  /* 0x00000005000b7c02 */ /* 0x000fe20008000f00 */
[----:B------:R-:W-:Y:S02]  /*5840*/  IMAD.U32 R10, RZ, RZ, UR4 ;  /* 0x00000004ff0a7e24 */ /* 0x000fe4000f8e00ff */
[----:B------:R-:W-:Y:S07]  /*5850*/  LEPC R20, `(.L_x_94) ;  /* 0x000000001014794e */ /* 0x000fee0000000000 */
[----:B---345:R-:W-:Y:S05]  /*5860*/  CALL.ABS.NOINC R14 ;  /* 0x000000000e007343 */ /* 0x038fea0003c00000 */
.L_x_94:
[----:B------:R-:W1:Y:S01]  /*5870*/  LDCU.64 UR8, c[0x4][0x80] ;  /* 0x01001000ff0877ac */ /* 0x000e620008000a00 */
[----:B------:R-:W2:Y:S01]  /*5880*/  LDC.64 R2, c[0x4][R2] ;  /* 0x0100000002027b82 */ /* 0x000ea20000000a00 */
[----:B------:R-:W-:Y:S02]  /*5890*/  HFMA2 R12, -RZ, RZ, 0, 5.9604644775390625e-08 ;  /* 0x00000001ff0c7431 */ /* 0x000fe400000001ff */
[----:B------:R-:W-:Y:S02]  /*58a0*/  IMAD.MOV.U32 R8, RZ, RZ, 0x70 ;  /* 0x00000070ff087424 */ /* 0x000fe400078e00ff */
[----:B------:R-:W-:Y:S01]  /*58b0*/  IMAD.MOV.U32 R13, RZ, RZ, RZ ;  /* 0x000000ffff0d7224 */ /* 0x000fe200078e00ff */
[----:B------:R-:W3:Y:S01]  /*58c0*/  LDCU.64 UR6, c[0x4][0x88] ;  /* 0x01001100ff0677ac */ /* 0x000ee20008000a00 */
[----:B------:R-:W4:Y:S01]  /*58d0*/  LDCU.64 UR4, c[0x4][0x8] ;  /* 0x01000100ff0477ac */ /* 0x000f220008000a00 */
[----:B-1----:R-:W-:Y:S02]  /*58e0*/  MOV R4, UR8 ;  /* 0x0000000800047c02 */ /* 0x002fe40008000f00 */
[----:B------:R-:W-:Y:S02]  /*58f0*/  MOV R5, UR9 ;  /* 0x0000000900057c02 */ /* 0x000fe40008000f00 */
[----:B---3--:R-:W-:Y:S01]  /*5900*/  MOV R7, UR7 ;  /* 0x0000000700077c02 */ /* 0x008fe20008000f00 */
[----:B------:R-:W-:Y:S01]  /*5910*/  IMAD.U32 R6, RZ, RZ, UR6 ;  /* 0x00000006ff067e24 */ /* 0x000fe2000f8e00ff */
[----:B----4-:R-:W-:Y:S01]  /*5920*/  MOV R11, UR5 ;  /* 0x00000005000b7c02 */ /* 0x010fe20008000f00 */
[----:B------:R-:W-:Y:S02]  /*5930*/  IMAD.U32 R10, RZ, RZ, UR4 ;  /* 0x00000004ff0a7e24 */ /* 0x000fe4000f8e00ff */
[----:B------:R-:W-:Y:S07]  /*5940*/  LEPC R20, `(.L_x_93) ;  /* 0x000000001014794e */ /* 0x000fee0000000000 */
[----:B--2---:R-:W-:Y:S05]  /*5950*/  CALL.ABS.NOINC R2 ;  /* 0x0000000002007343 */ /* 0x004fea0003c00000 */
.L_x_93:
[----:B------:R-:W-:Y:S05]  /*5960*/  BSYNC.RECONVERGENT B6 ;  /* 0x0000000000067941 */ /* 0x000fea0003800200 */
.L_x_92:
[----:B------:R-:W-:Y:S02]  /*5970*/  R2UR UR6, R83 ;  /* 0x00000000530672ca */ /* 0x000fe400000e0000 */
[----:B------:R-:W-:Y:S02]  /*5980*/  R2UR UR5, R97 ;  /* 0x00000000610572ca */ /* 0x000fe400000e0000 */
[----:B------:R-:W-:Y:S02]  /*5990*/  R2UR UR4, R96 ;  /* 0x00000000600472ca */ /* 0x000fe400000e0000 */
[----:B------:R-:W-:Y:S02]  /*59a0*/  ISETP.NE.U32.AND P4, PT, R78, RZ, PT ;  /* 0x000000ff4e00720c */ /* 0x000fe40003f85070 */
[----:B------:R-:W-:Y:S02]  /*59b0*/  ISETP.NE.U32.AND P2, PT, RZ, UR54, PT ;  /* 0x00000036ff007c0c */ /* 0x000fe4000bf45070 */
[----:B------:R-:W-:Y:S02]  /*59c0*/  ISETP.NE.AND.EX P4, PT, R79, RZ, PT, P4 ;  /* 0x000000ff4f00720c */ /* 0x000fe40003f85340 */
[----:B------:R-:W-:Y:S01]  /*59d0*/  ISETP.NE.AND.EX P2, PT, RZ, UR55, PT, P2 ;  /* 0x00000037ff007c0c */ /* 0x000fe2000bf45320 */
[----:B------:R-:W-:Y:S02]  /*59e0*/  UISETP.NE.AND UP2, UPT, UR6, URZ, UPT ;  /* 0x000000ff0600728c */ /* 0x000fe4000bf45270 */
[----:B------:R-:W-:Y:S04]  /*59f0*/  UISETP.NE.U32.AND UP0, UPT, UR5, URZ, UPT ;  /* 0x000000ff0500728c */ /* 0x000fe8000bf05070 */
[----:B------:R-:W-:Y:S01]  /*5a00*/  UISETP.NE.AND.EX UP1, UPT, UR4, URZ, UPT, UP0 ;  /* 0x000000ff0400728c */ /* 0x000fe2000bf25300 */
[----:B------:R-:W-:Y:S01]  /*5a10*/  PLOP3.LUT P1, PT, PT, PT, UP2, 0x80, 0x8 ;  /* 0x000000000008781c */ /* 0x000fe20003f2f028 */
[----:B------:R-:W-:Y:S03]  /*5a20*/  UPLOP3.LUT UP0, UPT, UPT, UPT, UPT, 0x40, 0x4 ;  /* 0x000000000004789c */ /* 0x000fe60003f0e870 */
[----:B------:R-:W-:Y:S06]  /*5a30*/  @UP2 UPLOP3.LUT UP0, UPT, UPT, UPT, UP1, 0x80, 0x8 ;  /* 0x000000000008289c */ /* 0x000fec0003f0f010 */
[----:B------:R-:W-:Y:S01]  /*5a40*/  PLOP3.LUT P0, PT, PT, PT, UP0, 0x80, 0x8 ;  /* 0x000000000008781c */ /* 0x000fe20003f0f008 */
[----:B------:R-:W-:Y:S01]  /*5a50*/  @!UPT UIADD3 URZ, UPT, UPT, URZ, URZ, URZ ;  /* 0x000000fffffff290 */ /* 0x000fe2000fffe0ff */
[----:B------:R-:W-:Y:S11]  /*5a60*/  BRA.U !UP1, `(.L_x_95) ;  /* 0x0000000109407547 */ /* 0x000ff6000b800000 */
[----:B------:R-:W-:Y:S01]  /*5a70*/  UISETP.NE.U32.AND UP0, UPT, UR54, URZ, UPT ;  /* 0x000000ff3600728c */ /* 0x000fe2000bf05070 */
[----:B------:R-:W-:Y:S01]  /*5a80*/  R2UR UR6, R97 ;  /* 0x00000000610672ca */ /* 0x000fe200000e0000 */
[----:B------:R-:W2:Y:S01]  /*5a90*/  LDCU.64 UR8, c[0x0][0x358] ;  /* 0x00006b00ff0877ac */ /* 0x000ea20008000a00 */
[----:B------:R-:W-:Y:S02]  /*5aa0*/  HFMA2 R80, -RZ, RZ, 0, 5.9604644775390625e-08 ;  /* 0x00000001ff507431 */ /* 0x000fe400000001ff */
[----:B-1----:R-:W-:Y:S01]  /*5ab0*/  IMAD.MOV.U32 R0, RZ, RZ, 0x1 ;  /* 0x00000001ff007424 */ /* 0x002fe200078e00ff */
[----:B------:R-:W-:Y:S06]  /*5ac0*/  UISETP.NE.AND.EX UP0, UPT, UR55, URZ, UPT, UP0 ;  /* 0x000000ff3700728c */ /* 0x000fec000bf05300 */
[----:B------:R-:W-:Y:S05]  /*5ad0*/  PLOP3.LUT P3, PT, PT, PT, UP0, 0x80, 0x8 ;  /* 0x000000000008781c */ /* 0x000fea0003f6f008 */
[----:B------:R-:W1:Y:S01]  /*5ae0*/  @UP0 LDCU.64 UR4, c[0x0][0x888] ;  /* 0x00011100ff0407ac */ /* 0x000e620008000a00 */
[----:B------:R-:W-:Y:S07]  /*5af0*/  @UP0 UIMAD UR6, UR36, UR6, URZ ;  /* 0x00000006240602a4 */ /* 0x000fee000f8e02ff */
[----:B------:R-:W-:Y:S01]  /*5b00*/  @!P3 PRMT R80, R0, 0x7610, R80 ;  /* 0x000076100050b816 */ /* 0x000fe20000000050 */
[----:B-1----:R-:W-:Y:S06]  /*5b10*/  @UP0 UIMAD.WIDE UR4, UR6, 0x4, UR4 ;  /* 0x00000004060408a5 */ /* 0x002fec000f8e0204 */
[----:B------:R-:W-:Y:S02]  /*5b20*/  IMAD.U32 R2, RZ, RZ, UR4 ;  /* 0x00000004ff027e24 */ /* 0x000fe4000f8e00ff */
[----:B------:R-:W-:Y:S03]  /*5b30*/  IMAD.U32 R3, RZ, RZ, UR5 ;  /* 0x00000005ff037e24 */ /* 0x000fe6000f8e00ff */
[----:B------:R-:W1:Y:S02]  /*5b40*/  @!UP0 LDCU UR4, c[0x0][0x880] ;  /* 0x00011000ff0487ac */ /* 0x000e640008000800 */
[----:B--2--5:R2:W5:Y:S02]  /*5b50*/  @P3 LDG.E R41, desc[UR8][R2.64] ;  /* 0x0000000802293981 */ /* 0x024564000c1e1900 */
[----:B-12---:R-:W-:Y:S02]  /*5b60*/  @!P3 MOV R41, UR4 ;  /* 0x000000040029bc02 */ /* 0x006fe40008000f00 */
.L_x_95:
[----:B------:R-:W-:Y:S05]  /*5b70*/  @!P4 BRA `(.L_x_96) ;  /* 0x000000000024c947 */ /* 0x000fea0003800000 */
[----:B------:R-:W-:Y:S01]  /*5b80*/  ISETP.NE.U32.AND P3, PT, R76, RZ, PT ;  /* 0x000000ff4c00720c */ /* 0x000fe20003f65070 */
[----:B------:R-:W2:Y:S03]  /*5b90*/  LDCU.64 UR4, c[0x0][0x358] ;  /* 0x00006b00ff0477ac */ /* 0x000ea60008000a00 */
[----:B------:R-:W-:Y:S11]  /*5ba0*/  ISETP.NE.AND.EX P3, PT, R77, RZ, PT, P3 ;  /* 0x000000ff4d00720c */ /* 0x000ff60003f65330 */
[----:B------:R-:W-:Y:S02]  /*5bb0*/  @!UPT UIADD3 URZ, UPT, UPT, URZ, URZ, URZ ;  /* 0x000000fffffff290 */ /* 0x000fe4000fffe0ff */
[----:B------:R-:W3:Y:S01]  /*5bc0*/  @P3 LDC.64 R2, c[0x0][0x8a8] ;  /* 0x00022a00ff023b82 */ /* 0x000ee20000000a00 */
[----:B-1----:R-:W-:Y:S04]  /*5bd0*/  @P3 IMAD R0, R78, UR36, RZ ;  /* 0x000000244e003c24 */ /* 0x002fe8000f8e02ff */
[----:B---3--:R-:W-:Y:S05]  /*5be0*/  @P3 IMAD.WIDE R2, R0, 0x4, R2 ;  /* 0x0000000400023825 */ /* 0x008fea00078e0202 */
[----:B--2--5:R2:W5:Y:S02]  /*5bf0*/  @P3 LDG.E R38, desc[UR4][R2.64] ;  /* 0x0000000402263981 */ /* 0x024564000c1e1900 */
[----:B--2---:R-:W3:Y:S02]  /*5c00*/  @!P3 LDC R38, c[0x0][0x8a0] ;  /* 0x00022800ff26bb82 */ /* 0x004ee40000000800 */
.L_x_96:
[----:B-----5:R-:W-:Y:S01]  /*5c10*/  FSETP.NEU.AND P3, PT, R41, RZ, PT ;  /* 0x000000ff2900720b */ /* 0x020fe20003f6d000 */
[----:B------:R-:W-:Y:S01]  /*5c20*/  BSSY B1, `(.L_x_97) ;  /* 0x0000039000017945 */ /* 0x000fe20003800000 */
[----:B------:R-:W-:Y:S01]  /*5c30*/  SEL R3, RZ, 0xffffffff, P2 ;  /* 0xffffffffff037807 */ /* 0x000fe20001000000 */
[----:B------:R-:W-:Y:S01]  /*5c40*/  IMAD.MOV.U32 R47, RZ, RZ, 0x1 ;  /* 0x00000001ff2f7424 */ /* 0x000fe200078e00ff */
[----:B------:R-:W-:Y:S01]  /*5c50*/  @P1 LOP3.LUT P2, RZ, R80, 0xff, RZ, 0xc0, !PT ;  /* 0x000000ff50ff1812 */ /* 0x000fe2000784c0ff */
[----:B------:R-:W-:Y:S01]  /*5c60*/  IMAD R39, R36, 0x80, R37 ;  /* 0x0000008024277824 */ /* 0x000fe200078e0225 */
[----:B------:R-:W-:Y:S01]  /*5c70*/  @P1 SEL R2, RZ, 0xffffffff, P3 ;  /* 0xffffffffff021807 */ /* 0x000fe20001800000 */
[----:B------:R-:W-:Y:S01]  /*5c80*/  IMAD R87, R94, -0x10, R92 ;  /* 0xfffffff05e577824 */ /* 0x000fe200078e025c */
[----:B------:R-:W-:Y:S01]  /*5c90*/  LOP3.LUT R90, R90, 0x1, RZ, 0x3c, !PT ;  /* 0x000000015a5a7812 */ /* 0x000fe200078e3cff */
[----:B------:R-:W-:Y:S01]  /*5ca0*/  IMAD.MOV.U32 R46, RZ, RZ, RZ ;  /* 0x000000ffff2e7224 */ /* 0x000fe200078e00ff */
[----:B------:R-:W-:Y:S02]  /*5cb0*/  @P0 SEL R2, R3, R2, !P2 ;  /* 0x0000000203020207 */ /* 0x000fe40005000000 */
[----:B------:R-:W-:Y:S02]  /*5cc0*/  CS2R R74, SRZ ;  /* 0x00000000004a7805 */ /* 0x000fe4000001ff00 */
[----:B------:R-:W-:Y:S02]  /*5cd0*/  LEA R99, R36, UR44, 0x3 ;  /* 0x0000002c24637c11 */ /* 0x000fe4000f8e18ff */
[----:B------:R-:W-:Y:S02]  /*5ce0*/  CS2R R72, SRZ ;  /* 0x0000000000487805 */ /* 0x000fe4000001ff00 */
[----:B------:R-:W-:Y:S02]  /*5cf0*/  @P1 LOP3.LUT R2, R2, 0x1, RZ, 0xc0, !PT ;  /* 0x0000000102021812 */ /* 0x000fe400078ec0ff */
[----:B------:R-:W-:Y:S02]  /*5d00*/  CS2R R66, SRZ ;  /* 0x0000000000427805 */ /* 0x000fe4000001ff00 */
[----:B-1----:R-:W-:Y:S02]  /*5d10*/  SHF.L.U32 R0, R89, 0x1f, RZ ;  /* 0x0000001f59007819 */ /* 0x002fe400000006ff */
[----:B------:R-:W-:Y:S02]  /*5d20*/  CS2R R64, SRZ ;  /* 0x0000000000407805 */ /* 0x000fe4000001ff00 */
[----:B------:R-:W-:Y:S02]  /*5d30*/  ISETP.NE.U32.OR P5, PT, R2, 0x1, !P1 ;  /* 0x000000010200780c */ /* 0x000fe40004fa5470 */
[----:B------:R-:W-:Y:S02]  /*5d40*/  CS2R R58, SRZ ;  /* 0x00000000003a7805 */ /* 0x000fe4000001ff00 */
[----:B------:R-:W-:Y:S02]  /*5d50*/  PLOP3.LUT P2, PT, PT, PT, UP1, 0x80, 0x8 ;  /* 0x000000000008781c */ /* 0x000fe40003f4f018 */
[----:B------:R-:W-:Y:S02]  /*5d60*/  CS2R R56, SRZ ;  /* 0x0000000000387805 */ /* 0x000fe4000001ff00 */
[----:B------:R-:W-:Y:S02]  /*5d70*/  LOP3.LUT P4, R85, R80, 0xff, RZ, 0xc0, !PT ;  /* 0x000000ff50557812 */ /* 0x000fe4000788c0ff */
[----:B------:R-:W-:Y:S02]  /*5d80*/  CS2R R50, SRZ ;  /* 0x0000000000327805 */ /* 0x000fe4000001ff00 */
[----:B------:R-:W-:Y:S02]  /*5d90*/  SEL R2, RZ, 0xffffffff, P3 ;  /* 0xffffffffff027807 */ /* 0x000fe40001800000 */
[----:B------:R-:W-:Y:S02]  /*5da0*/  CS2R R48, SRZ ;  /* 0x0000000000307805 */ /* 0x000fe4000001ff00 */
[----:B------:R-:W-:Y:S02]  /*5db0*/  P2R R98, PR, RZ, 0x20 ;  /* 0x00000020ff627803 */ /* 0x000fe40000000000 */
[----:B------:R-:W-:Y:S02]  /*5dc0*/  @P5 SHF.L.U32 R4, R90, 0x1f, RZ ;  /* 0x0000001f5a045819 */ /* 0x000fe400000006ff */
[----:B------:R-:W-:Y:S02]  /*5dd0*/  @P2 SEL R2, R3, R2, !P4 ;  /* 0x0000000203022207 */ /* 0x000fe40006000000 */
[----:B------:R-:W1:Y:S02]  /*5de0*/  @P5 SYNCS.PHASECHK.TRANS64.TRYWAIT P1, [UR44+0x40], R4 ;  /* 0x00004004ff0055a7 */ /* 0x000e64000802112c */
[----:B------:R-:W-:Y:S04]  /*5df0*/  LOP3.LUT R2, R2, 0x1, RZ, 0xc0, !PT ;  /* 0x0000000102027812 */ /* 0x000fe800078ec0ff */
[----:B------:R-:W-:Y:S04]  /*5e00*/  ISETP.NE.U32.AND P2, PT, R2, 0x1, PT ;  /* 0x000000010200780c */ /* 0x000fe80003f45070 */
[----:B------:R-:W-:Y:S01]  /*5e10*/  P2R R60, PR, RZ, 0x4 ;  /* 0x00000004ff3c7803 */ /* 0x000fe20000000000 */
[----:B------:R2:W4:Y:S01]  /*5e20*/  SYNCS.PHASECHK.TRANS64.TRYWAIT P0, [R99+URZ+0xb0], R0 ;  /* 0x0000b000630075a7 */ /* 0x00052200080011ff */
[----:B-1----:R-:W-:Y:S01]  /*5e30*/  @P5 SEL R47, RZ, 0x1, !P1 ;  /* 0x00000001ff2f5807 */ /* 0x002fe20004800000 */
[----:B--2---:R-:W-:Y:S06]  /*5e40*/  @!P5 BRA `(.L_x_98) ;  /* 0x000000000058d947 */ /* 0x004fec0003800000 */
[----:B------:R-:W-:Y:S01]  /*5e50*/  IMAD.MOV.U32 R75, RZ, RZ, RZ ;  /* 0x000000ffff4b7224 */ /* 0x000fe200078e00ff */
[----:B------:R-:W-:Y:S01]  /*5e60*/  ISETP.NE.AND P1, PT, R47, RZ, PT ;  /* 0x000000ff2f00720c */ /* 0x000fe20003f25270 */
[----:B------:R-:W-:Y:S01]  /*5e70*/  BSSY B0, `(.L_x_99) ;  /* 0x000000c000007945 */ /* 0x000fe20003800000 */
[----:B------:R-:W-:Y:S02]  /*5e80*/  CS2R R50, SRZ ;  /* 0x0000000000327805 */ /* 0x000fe4000001ff00 */
[----:B------:R-:W-:Y:S02]  /*5e90*/  CS2R R48, SRZ ;  /* 0x0000000000307805 */ /* 0x000fe4000001ff00 */
[----:B------:R-:W-:Y:S02]  /*5ea0*/  CS2R R58, SRZ ;  /* 0x00000000003a7805 */ /* 0x000fe4000001ff00 */
[----:B------:R-:W-:Y:S02]  /*5eb0*/  CS2R R56, SRZ ;  /* 0x0000000000387805 */ /* 0x000fe4000001ff00 */
[----:B------:R-:W-:Y:S02]  /*5ec0*/  CS2R R66, SRZ ;  /* 0x0000000000427805 */ /* 0x000fe4000001ff00 */
[----:B------:R-:W-:Y:S02]  /*5ed0*/  CS2R R64, SRZ ;  /* 0x0000000000407805 */ /* 0x000fe4000001ff00 */
[----:B------:R-:W-:Y:S01]  /*5ee0*/  CS2R R72, SRZ ;  /* 0x0000000000487805 */ /* 0x000fe2000001ff00 */
[----:B------:R-:W-:Y:S06]  /*5ef0*/  @P1 BRA `(.L_x_100) ;  /* 0x00000000000c1947 */ /* 0x000fec0003800000 */
[----:B------:R-:W-:Y:S04]  /*5f00*/  SHF.L.U32 R3, R90, 0x1f, RZ ;  /* 0x0000001f5a037819 */ /* 0x000fe800000006ff */
[----:B------:R-:W1:Y:S02]  /*5f10*/  SYNCS.PHASECHK.TRANS64.TRYWAIT P1, [UR44+0x40], R3 ;  /* 0x00004003ff0075a7 */ /* 0x000e64000802112c */
[----:B-1----:R-:W-:Y:S05]  /*5f20*/  @!P1 BRA `(.L_x_101) ;  /* 0x0000003c00789947 */ /* 0x002fea0003800000 */
.L_x_100:
[----:B------:R-:W-:Y:S05]  /*5f30*/  BSYNC B0 ;  /* 0x0000000000007941 */ /* 0x000fea0003800000 */
.L_x_99:
[----:B------:R-:W-:Y:S01]  /*5f40*/  ISETP.NE.AND P1, PT, R60, RZ, PT ;  /* 0x000000ff3c00720c */ /* 0x000fe20003f25270 */
[----:B------:R-:W-:Y:S11]  /*5f50*/  HFMA2 R46, -RZ, RZ, 0, 5.9604644775390625e-08 ;  /* 0x00000001ff2e7431 */ /* 0x000ff600000001ff */
[----:B------:R-:W-:Y:S01]  /*5f60*/  @!UPT UIADD3 URZ, UPT, UPT, URZ, URZ, URZ ;  /* 0x000000fffffff290 */ /* 0x000fe2000fffe0ff */
[----:B------:R2:W1:Y:S04]  /*5f70*/  @P1 LDS.128 R48, [R93] ;  /* 0x000000005d301984 */ /* 0x0004680000000c00 */
[----:B------:R2:W1:Y:S04]  /*5f80*/  @P1 LDS.128 R56, [R92+0x10] ;  /* 0x000010005c381984 */ /* 0x0004680000000c00 */
[----:B------:R2:W1:Y:S04]  /*5f90*/  @P1 LDS.128 R64, [R91+0x20] ;  /* 0x000020005b401984 */ /* 0x0004680000000c00 */
[----:B------:R2:W1:Y:S02]  /*5fa0*/  @P1 LDS.128 R72, [R87+0x30] ;  /* 0x0000300057481984 */ /* 0x0004640000000c00 */
.L_x_98:
[----:B------:R-:W-:Y:S05]  /*5fb0*/  BSYNC B1 ;  /* 0x0000000000017941 */ /* 0x000fea0003800000 */
.L_x_97:
[----:B-1----:R-:W-:Y:S04]  /*5fc0*/  SHF.R.U32.HI R2, RZ, 0x15, R39 ;  /* 0x00000015ff027819 */ /* 0x002fe80000011627 */
[----:B------:R-:W-:Y:S01]  /*5fd0*/  LOP3.LUT P1, RZ, R2, 0x3, R81, 0x48, !PT ;  /* 0x0000000302ff7812 */ /* 0x000fe20007824851 */
[----:B------:R-:W-:Y:S01]  /*5fe0*/  @!UPT UIADD3 URZ, UPT, UPT, URZ, URZ, URZ ;  /* 0x000000fffffff290 */ /* 0x000fe2000fffe0ff */
[----:B----4-:R-:W-:Y:S11]  /*5ff0*/  @P0 BRA `(.L_x_102) ;  /* 0x0000000000080947 */ /* 0x010ff60003800000 */
[----:B------:R-:W1:Y:S02]  /*6000*/  SYNCS.PHASECHK.TRANS64.TRYWAIT P0, [R99+URZ+0xb0], R0 ;  /* 0x0000b000630075a7 */ /* 0x000e6400080011ff */
[----:B-1----:R-:W-:Y:S05]  /*6010*/  @!P0 BRA `(.L_x_103) ;  /* 0x0000003c00548947 */ /* 0x002fea0003800000 */
.L_x_102:
[----:B------:R-:W-:Y:S05]  /*6020*/  @!P1 BRA `(.L_x_104) ;  /* 0x0000000000409947 */ /* 0x000fea0003800000 */
[----:B------:R-:W4:Y:S01]  /*6030*/  LDCU.64 UR8, c[0x4][0x70] ;  /* 0x01000e00ff0877ac */ /* 0x000f220008000a00 */
[----:B------:R-:W-:Y:S01]  /*6040*/  MOV R3, 0x0 ;  /* 0x0000000000037802 */ /* 0x000fe20000000f00 */
[----:B------:R-:W-:Y:S02]  /*6050*/  HFMA2 R12, -RZ, RZ, 0, 5.9604644775390625e-08 ;  /* 0x00000001ff0c7431 */ /* 0x000fe400000001ff */
[----:B------:R-:W-:Y:S02]  /*6060*/  IMAD.MOV.U32 R8, RZ, RZ, 0x192 ;  /* 0x00000192ff087424 */ /* 0x000fe400078e00ff */
[----:B------:R-:W-:Y:S01]  /*6070*/  IMAD.MOV.U32 R13, RZ, RZ, RZ ;  /* 0x000000ffff0d7224 */ /* 0x000fe200078e00ff */
[----:B------:R-:W5:Y:S01]  /*6080*/  LDCU.64 UR6, c[0x4][0x78] ;  /* 0x01000f00ff0677ac */ /* 0x000f620008000a00 */
[----:B------:R-:W1:Y:S01]  /*6090*/  LDC.64 R2, c[0x4][R3] ;  /* 0x0100000003027b82 */ /* 0x000e620000000a00 */
[----:B------:R-:W2:Y:S01]  /*60a0*/  LDCU.64 UR4, c[0x4][0x10] ;  /* 0x01000200ff0477ac */ /* 0x000ea20008000a00 */
[----:B----4-:R-:W-:Y:S01]  /*60b0*/  MOV R5, UR9 ;  /* 0x0000000900057c02 */ /* 0x010fe20008000f00 */
[----:B------:R-:W-:Y:S01]  /*60c0*/  IMAD.U32 R4, RZ, RZ, UR8 ;  /* 0x00000008ff047e24 */ /* 0x000fe2000f8e00ff */
[----:B-----5:R-:W-:Y:S01]  /*60d0*/  MOV R7, UR7 ;  /* 0x0000000700077c02 */ /* 0x020fe20008000f00 */
[----:B------:R-:W-:Y:S01]  /*60e0*/  IMAD.U32 R6, RZ, RZ, UR6 ;  /* 0x00000006ff067e24 */ /* 0x000fe2000f8e00ff */
[----:B--2---:R-:W-:Y:S01]  /*60f0*/  MOV R11, UR5 ;  /* 0x00000005000b7c02 */ /* 0x004fe20008000f00 */
[----:B------:R-:W-:Y:S02]  /*6100*/  IMAD.U32 R10, RZ, RZ, UR4 ;  /* 0x00000004ff0a7e24 */ /* 0x000fe4000f8e00ff */
[----:B------:R-:W-:Y:S07]  /*6110*/  LEPC R20, `(.L_x_104) ;  /* 0x000000001014794e */ /* 0x000fee0000000000 */
[----:B-1-3--:R-:W-:Y:S05]  /*6120*/  CALL.ABS.NOINC R2 ;  /* 0x0000000002007343 */ /* 0x00afea0003c00000 */
.L_x_104:
[----:B------:R-:W-:Y:S05]  /*6130*/  WARPSYNC.ALL ;  /* 0x0000000000007948 */ /* 0x000fea0003800000 */
[----:B------:R-:W-:Y:S01]  /*6140*/  R2UR UR4, R39 ;  /* 0x00000000270472ca */ /* 0x000fe200000e0000 */
[--C-:B------:R-:W-:Y:S01]  /*6150*/  HADD2.F32 R40, -RZ, R48.reuse.H0_H0 ;  /* 0x20000030ff287230 */ /* 0x100fe20000004100 */
[----:B------:R-:W-:Y:S01]  /*6160*/  ISETP.NE.AND P0, PT, R95, RZ, PT ;  /* 0x000000ff5f00720c */ /* 0x000fe20003f05270 */
[----:B------:R-:W-:Y:S01]  /*6170*/  HADD2.F32 R43, -RZ, R48.H1_H1 ;  /* 0x30000030ff2b7230 */ /* 0x000fe20000004100 */
[----:B------:R-:W-:Y:S01]  /*6180*/  BSSY.RECONVERGENT B0, `(.L_x_105) ;  /* 0x0000086000007945 */ /* 0x000fe20003800200 */
[----:B------:R-:W-:Y:S02]  /*6190*/  HADD2.F32 R42, -RZ, R49.H0_H0 ;  /* 0x20000031ff2a7230 */ /* 0x000fe40000004100 */
[----:B------:R-:W-:Y:S02]  /*61a0*/  HADD2.F32 R45, -RZ, R51.H0_H0 ;  /* 0x20000033ff2d7230 */ /* 0x000fe40000004100 */
[----:B------:R-:W-:Y:S04]  /*61b0*/  HADD2.F32 R44, -RZ, R75.H1_H1 ;  /* 0x3000004bff2c7230 */ /* 0x000fe80000004100 */
[----:B------:R-:W1:Y:S02]  /*61c0*/  LDTM.x32 R4, tmem[UR4] ;  /* 0x00000004000479ee */ /* 0x000e6400082c0000 */
[C---:B-1-3--:R-:W-:Y:S01]  /*61d0*/  FMUL R0, R38.reuse, R4 ;  /* 0x0000000426007220 */ /* 0x04afe20000400000 */
[C---:B------:R-:W-:Y:S01]  /*61e0*/  FMUL R2, R38.reuse, R5 ;  /* 0x0000000526027220 */ /* 0x040fe20000400000 */
[C---:B------:R-:W-:Y:S01]  /*61f0*/  FMUL R3, R38.reuse, R6 ;  /* 0x0000000626037220 */ /* 0x040fe20000400000 */
[C---:B------:R-:W-:Y:S01]  /*6200*/  FMUL R7, R38.reuse, R7 ;  /* 0x0000000726077220 */ /* 0x040fe20000400000 */
[C---:B------:R-:W-:Y:S01]  /*6210*/  FFMA R0, R41.reuse, R40, R0 ;  /* 0x0000002829007223 */ /* 0x040fe20000000000 */
[----:B------:R-:W-:Y:S02]  /*6220*/  HADD2.F32 R40, -RZ, R49.H1_H1 ;  /* 0x30000031ff287230 */ /* 0x000fe40000004100 */
[C---:B------:R-:W-:Y:S01]  /*6230*/  FFMA R2, R41.reuse, R43, R2 ;  /* 0x0000002b29027223 */ /* 0x040fe20000000002 */
[C---:B------:R-:W-:Y:S01]  /*6240*/  FFMA R3, R41.reuse, R42, R3 ;  /* 0x0000002a29037223 */ /* 0x040fe20000000003 */
[--C-:B------:R-:W-:Y:S02]  /*6250*/  HADD2.F32 R43, -RZ, R50.reuse.H0_H0 ;  /* 0x20000032ff2b7230 */ /* 0x100fe40000004100 */
[----:B------:R-:W-:Y:S01]  /*6260*/  FMUL R4, R38, R8 ;  /* 0x0000000826047220 */ /* 0x000fe20000400000 */
[----:B------:R-:W-:Y:S01]  /*6270*/  HADD2.F32 R42, -RZ, R50.H1_H1 ;  /* 0x30000032ff2a7230 */ /* 0x000fe20000004100 */
[----:B------:R-:W-:Y:S01]  /*6280*/  F2FP.F16.F32.PACK_AB R52, R2, R0 ;  /* 0x000000000234723e */ /* 0x000fe200000000ff */
[C---:B------:R-:W-:Y:S01]  /*6290*/  FFMA R7, R41.reuse, R40, R7 ;  /* 0x0000002829077223 */ /* 0x040fe20000000007 */
[----:B------:R-:W-:Y:S01]  /*62a0*/  FFMA R4, R41, R43, R4 ;  /* 0x0000002b29047223 */ /* 0x000fe20000000004 */
[C---:B------:R-:W-:Y:S01]  /*62b0*/  FMUL R5, R38.reuse, R9 ;  /* 0x0000000926057220 */ /* 0x040fe20000400000 */
[C---:B------:R-:W-:Y:S01]  /*62c0*/  FMUL R6, R38.reuse, R10 ;  /* 0x0000000a26067220 */ /* 0x040fe20000400000 */
[----:B------:R-:W-:Y:S01]  /*62d0*/  HADD2.F32 R40, -RZ, R51.H1_H1 ;  /* 0x30000033ff287230 */ /* 0x000fe20000004100 */
[----:B------:R-:W-:Y:S01]  /*62e0*/  F2FP.F16.F32.PACK_AB R53, R7, R3 ;  /* 0x000000030735723e */ /* 0x000fe200000000ff */
[C---:B------:R-:W-:Y:S01]  /*62f0*/  FFMA R5, R41.reuse, R42, R5 ;  /* 0x0000002a29057223 */ /* 0x040fe20000000005 */
[----:B------:R-:W-:Y:S01]  /*6300*/  FFMA R6, R41, R45, R6 ;  /* 0x0000002d29067223 */ /* 0x000fe20000000006 */
[C---:B------:R-:W-:Y:S01]  /*6310*/  FMUL R11, R38.reuse, R11 ;  /* 0x0000000b260b7220 */ /* 0x040fe20000400000 */
[--C-:B------:R-:W-:Y:S02]  /*6320*/  HADD2.F32 R43, -RZ, R56.reuse.H0_H0 ;  /* 0x20000038ff2b7230 */ /* 0x100fe40000004100 */
[C---:B------:R-:W-:Y:S01]  /*6330*/  FMUL R8, R38.reuse, R12 ;  /* 0x0000000c26087220 */ /* 0x040fe20000400000 */
[----:B------:R-:W-:Y:S01]  /*6340*/  F2FP.F16.F32.PACK_AB R54, R5, R4 ;  /* 0x000000040536723e */ /* 0x000fe200000000ff */
[C---:B------:R-:W-:Y:S01]  /*6350*/  FFMA R11, R41.reuse, R40, R11 ;  /* 0x00000028290b7223 */ /* 0x040fe2000000000b */
[----:B------:R-:W-:Y:S02]  /*6360*/  HADD2.F32 R40, -RZ, R56.H1_H1 ;  /* 0x30000038ff287230 */ /* 0x000fe40000004100 */
[----:B------:R-:W-:Y:S01]  /*6370*/  FFMA R8, R41, R43, R8 ;  /* 0x0000002b29087223 */ /* 0x000fe20000000008 */
[C---:B------:R-:W-:Y:S01]  /*6380*/  FMUL R9, R38.reuse, R13 ;  /* 0x0000000d26097220 */ /* 0x040fe20000400000 */
[--C-:B------:R-:W-:Y:S01]  /*6390*/  HADD2.F32 R45, -RZ, R57.reuse.H0_H0 ;  /* 0x20000039ff2d7230 */ /* 0x100fe20000004100 */
[----:B------:R-:W-:Y:S01]  /*63a0*/  F2FP.F16.F32.PACK_AB R55, R11, R6 ;  /* 0x000000060b37723e */ /* 0x000fe200000000ff */
[C---:B------:R-:W-:Y:S01]  /*63b0*/  FMUL R10, R38.reuse, R14 ;  /* 0x0000000e260a7220 */ /* 0x040fe20000400000 */
[----:B------:R-:W-:Y:S02]  /*63c0*/  HADD2.F32 R42, -RZ, R57.H1_H1 ;  /* 0x30000039ff2a7230 */ /* 0x000fe40000004100 */
[C---:B------:R-:W-:Y:S01]  /*63d0*/  FFMA R9, R41.reuse, R40, R9 ;  /* 0x0000002829097223 */ /* 0x040fe20000000009 */
[C---:B------:R-:W-:Y:S01]  /*63e0*/  FMUL R15, R38.reuse, R15 ;  /* 0x0000000f260f7220 */ /* 0x040fe20000400000 */
[----:B------:R1:W-:Y:S01]  /*63f0*/  STS.128 [R93], R52 ;  /* 0x000000345d007388 */ /* 0x0003e20000000c00 */
[----:B------:R-:W-:Y:S01]  /*6400*/  FFMA R10, R41, R45, R10 ;  /* 0x0000002d290a7223 */ /* 0x000fe2000000000a */
[--C-:B------:R-:W-:Y:S01]  /*6410*/  HADD2.F32 R40, -RZ, R58.reuse.H0_H0 ;  /* 0x2000003aff287230 */ /* 0x100fe20000004100 */
[----:B------:R-:W-:Y:S01]  /*6420*/  F2FP.F16.F32.PACK_AB R68, R9, R8 ;  /* 0x000000080944723e */ /* 0x000fe200000000ff */
[----:B------:R-:W-:Y:S01]  /*6430*/  FFMA R15, R41, R42, R15 ;  /* 0x0000002a290f7223 */ /* 0x000fe2000000000f */
[C---:B------:R-:W-:Y:S01]  /*6440*/  FMUL R12, R38.reuse, R16 ;  /* 0x00000010260c7220 */ /* 0x040fe20000400000 */
[----:B------:R-:W-:Y:S02]  /*6450*/  HADD2.F32 R42, -RZ, R58.H1_H1 ;  /* 0x3000003aff2a7230 */ /* 0x000fe40000004100 */
[C---:B------:R-:W-:Y:S01]  /*6460*/  FMUL R13, R38.reuse, R17 ;  /* 0x00000011260d7220 */ /* 0x040fe20000400000 */
[--C-:B------:R-:W-:Y:S01]  /*6470*/  HADD2.F32 R43, -RZ, R59.reuse.H0_H0 ;  /* 0x2000003bff2b7230 */ /* 0x100fe20000004100 */
[----:B------:R-:W-:Y:S01]  /*6480*/  F2FP.F16.F32.PACK_AB R69, R15, R10 ;  /* 0x0000000a0f45723e */ /* 0x000fe200000000ff */
[C---:B------:R-:W-:Y:S01]  /*6490*/  FFMA R12, R41.reuse, R40, R12 ;  /* 0x00000028290c7223 */ /* 0x040fe2000000000c */
[C---:B------:R-:W-:Y:S01]  /*64a0*/  FFMA R13, R41.reuse, R42, R13 ;  /* 0x0000002a290d7223 */ /* 0x040fe2000000000d */
[C---:B------:R-:W-:Y:S01]  /*64b0*/  FMUL R14, R38.reuse, R18 ;  /* 0x00000012260e7220 */ /* 0x040fe20000400000 */
[----:B------:R-:W-:Y:S02]  /*64c0*/  HADD2.F32 R40, -RZ, R59.H1_H1 ;  /* 0x3000003bff287230 */ /* 0x000fe40000004100 */
[C---:B------:R-:W-:Y:S01]  /*64d0*/  FMUL R19, R38.reuse, R19 ;  /* 0x0000001326137220 */ /* 0x040fe20000400000 */
[C---:B------:R-:W-:Y:S01]  /*64e0*/  FMUL R16, R38.reuse, R20 ;  /* 0x0000001426107220 */ /* 0x040fe20000400000 */
[C---:B------:R-:W-:Y:S01]  /*64f0*/  FFMA R14, R41.reuse, R43, R14 ;  /* 0x0000002b290e7223 */ /* 0x040fe2000000000e */
[--C-:B------:R-:W-:Y:S02]  /*6500*/  HADD2.F32 R43, -RZ, R64.reuse.H0_H0 ;  /* 0x20000040ff2b7230 */ /* 0x100fe40000004100 */
[C---:B------:R-:W-:Y:S01]  /*6510*/  FFMA R19, R41.reuse, R40, R19 ;  /* 0x0000002829137223 */ /* 0x040fe20000000013 */
[----:B------:R-:W-:Y:S02]  /*6520*/  HADD2.F32 R42, -RZ, R64.H1_H1 ;  /* 0x30000040ff2a7230 */ /* 0x000fe40000004100 */
[C---:B------:R-:W-:Y:S01]  /*6530*/  FMUL R17, R38.reuse, R21 ;  /* 0x0000001526117220 */ /* 0x040fe20000400000 */
[--C-:B------:R-:W-:Y:S02]  /*6540*/  HADD2.F32 R45, -RZ, R65.reuse.H0_H0 ;  /* 0x20000041ff2d7230 */ /* 0x100fe40000004100 */
[C---:B------:R-:W-:Y:S01]  /*6550*/  FMUL R18, R38.reuse, R22 ;  /* 0x0000001626127220 */ /* 0x040fe20000400000 */
[----:B------:R-:W-:Y:S02]  /*6560*/  HADD2.F32 R40, -RZ, R65.H1_H1 ;  /* 0x30000041ff287230 */ /* 0x000fe40000004100 */
[C---:B------:R-:W-:Y:S01]  /*6570*/  FMUL R23, R38.reuse, R23 ;  /* 0x0000001726177220 */ /* 0x040fe20000400000 */
[C---:B------:R-:W-:Y:S01]  /*6580*/  FFMA R16, R41.reuse, R43, R16 ;  /* 0x0000002b29107223 */ /* 0x040fe20000000010 */
[C---:B------:R-:W-:Y:S01]  /*6590*/  FFMA R17, R41.reuse, R42, R17 ;  /* 0x0000002a29117223 */ /* 0x040fe20000000011 */
[C---:B------:R-:W-:Y:S01]  /*65a0*/  FFMA R18, R41.reuse, R45, R18 ;  /* 0x0000002d29127223 */ /* 0x040fe20000000012 */
[C---:B------:R-:W-:Y:S01]  /*65b0*/  FFMA R23, R41.reuse, R40, R23 ;  /* 0x0000002829177223 */ /* 0x040fe20000000017 */
[--C-:B------:R-:W-:Y:S02]  /*65c0*/  HADD2.F32 R43, -RZ, R66.reuse.H0_H0 ;  /* 0x20000042ff2b7230 */ /* 0x100fe40000004100 */
[C---:B------:R-:W-:Y:S01]  /*65d0*/  FMUL R20, R38.reuse, R24 ;  /* 0x0000001826147220 */ /* 0x040fe20000400000 */
        /* <DEDUP_REMOVED lines=9> */
[----:B------:R-:W-:Y:S01]  /*6670*/  FFMA R27, R41, R42, R27 ;  /* 0x0000002a291b7223 */ /* 0x000fe2000000001b */
[--C-:B------:R-:W-:Y:S02]  /*6680*/  HADD2.F32 R40, -RZ, R72.reuse.H0_H0 ;  /* 0x20000048ff287230 */ /* 0x100fe40000004100 */
[C---:B------:R-:W-:Y:S01]  /*6690*/  FMUL R24, R38.reuse, R28 ;  /* 0x0000001c26187220 */ /* 0x040fe20000400000 */
[----:B------:R-:W-:Y:S02]  /*66a0*/  HADD2.F32 R42, -RZ, R72.H1_H1 ;  /* 0x30000048ff2a7230 */ /* 0x000fe40000004100 */
[C---:B------:R-:W-:Y:S01]  /*66b0*/  FMUL R25, R38.reuse, R29 ;  /* 0x0000001d26197220 */ /* 0x040fe20000400000 */
[--C-:B------:R-:W-:Y:S02]  /*66c0*/  HADD2.F32 R43, -RZ, R73.reuse.H0_H0 ;  /* 0x20000049ff2b7230 */ /* 0x100fe40000004100 */
[C---:B------:R-:W-:Y:S01]  /*66d0*/  FMUL R26, R38.reuse, R30 ;  /* 0x0000001e261a7220 */ /* 0x040fe20000400000 */
[----:B------:R-:W-:Y:S01]  /*66e0*/  F2FP.F16.F32.PACK_AB R70, R13, R12 ;  /* 0x0000000c0d46723e */ /* 0x000fe200000000ff */
[----:B------:R-:W-:Y:S01]  /*66f0*/  FFMA R24, R41, R40, R24 ;  /* 0x0000002829187223 */ /* 0x000fe20000000018 */
[----:B------:R-:W-:Y:S01]  /*6700*/  F2FP.F16.F32.PACK_AB R71, R19, R14 ;  /* 0x0000000e1347723e */ /* 0x000fe200000000ff */
[C---:B------:R-:W-:Y:S01]  /*6710*/  FFMA R25, R41.reuse, R42, R25 ;  /* 0x0000002a29197223 */ /* 0x040fe20000000019 */
[C---:B------:R-:W-:Y:S01]  /*6720*/  FFMA R26, R41.reuse, R43, R26 ;  /* 0x0000002b291a7223 */ /* 0x040fe2000000001a */
[----:B------:R-:W-:Y:S02]  /*6730*/  HADD2.F32 R40, -RZ, R73.H1_H1 ;  /* 0x30000049ff287230 */ /* 0x000fe40000004100 */
[C---:B------:R-:W-:Y:S01]  /*6740*/  FMUL R31, R38.reuse, R31 ;  /* 0x0000001f261f7220 */ /* 0x040fe20000400000 */
[----:B------:R1:W-:Y:S01]  /*6750*/  STS.128 [R92+0x10], R68 ;  /* 0x000010445c007388 */ /* 0x0003e20000000c00 */
[--C-:B------:R-:W-:Y:S02]  /*6760*/  HADD2.F32 R43, -RZ, R74.reuse.H0_H0 ;  /* 0x2000004aff2b7230 */ /* 0x100fe40000004100 */
[C---:B------:R-:W-:Y:S01]  /*6770*/  FMUL R28, R38.reuse, R32 ;  /* 0x00000020261c7220 */ /* 0x040fe20000400000 */
[----:B------:R-:W-:Y:S02]  /*6780*/  HADD2.F32 R42, -RZ, R74.H1_H1 ;  /* 0x3000004aff2a7230 */ /* 0x000fe40000004100 */
[C---:B------:R-:W-:Y:S01]  /*6790*/  FMUL R29, R38.reuse, R33 ;  /* 0x00000021261d7220 */ /* 0x040fe20000400000 */
[----:B------:R-:W-:Y:S02]  /*67a0*/  HADD2.F32 R45, -RZ, R75.H0_H0 ;  /* 0x2000004bff2d7230 */ /* 0x000fe40000004100 */
[C---:B------:R-:W-:Y:S01]  /*67b0*/  FMUL R30, R38.reuse, R34 ;  /* 0x00000022261e7220 */ /* 0x040fe20000400000 */
[----:B------:R-:W-:Y:S01]  /*67c0*/  FFMA R31, R41, R40, R31 ;  /* 0x00000028291f7223 */ /* 0x000fe2000000001f */
[----:B------:R-:W-:Y:S01]  /*67d0*/  FMUL R35, R38, R35 ;  /* 0x0000002326237220 */ /* 0x000fe20000400000 */
[----:B------:R-:W-:Y:S01]  /*67e0*/  F2FP.F16.F32.PACK_AB R100, R17, R16 ;  /* 0x000000101164723e */ /* 0x000fe200000000ff */
[----:B------:R-:W-:Y:S01]  /*67f0*/  FFMA R28, R41, R43, R28 ;  /* 0x0000002b291c7223 */ /* 0x000fe2000000001c */
[----:B------:R-:W-:Y:S01]  /*6800*/  F2FP.F16.F32.PACK_AB R101, R23, R18 ;  /* 0x000000121765723e */ /* 0x000fe200000000ff */
[----:B------:R-:W-:Y:S01]  /*6810*/  FFMA R29, R41, R42, R29 ;  /* 0x0000002a291d7223 */ /* 0x000fe2000000001d */
[----:B------:R-:W-:Y:S01]  /*6820*/  F2FP.F16.F32.PACK_AB R102, R21, R20 ;  /* 0x000000141566723e */ /* 0x000fe200000000ff */
[----:B------:R-:W-:Y:S01]  /*6830*/  FFMA R30, R41, R45, R30 ;  /* 0x0000002d291e7223 */ /* 0x000fe2000000001e */
[----:B------:R-:W-:Y:S01]  /*6840*/  F2FP.F16.F32.PACK_AB R103, R27, R22 ;  /* 0x000000161b67723e */ /* 0x000fe200000000ff */
[----:B------:R-:W-:Y:S01]  /*6850*/  FFMA R35, R41, R44, R35 ;  /* 0x0000002c29237223 */ /* 0x000fe20000000023 */
[----:B------:R-:W-:Y:S02]  /*6860*/  F2FP.F16.F32.PACK_AB R104, R25, R24 ;  /* 0x000000181968723e */ /* 0x000fe400000000ff */
[----:B------:R-:W-:Y:S01]  /*6870*/  F2FP.F16.F32.PACK_AB R105, R31, R26 ;  /* 0x0000001a1f69723e */ /* 0x000fe200000000ff */
[----:B------:R1:W-:Y:S01]  /*6880*/  STS.128 [R91+0x20], R100 ;  /* 0x000020645b007388 */ /* 0x0003e20000000c00 */
[----:B------:R-:W-:Y:S02]  /*6890*/  F2FP.F16.F32.PACK_AB R106, R29, R28 ;  /* 0x0000001c1d6a723e */ /* 0x000fe400000000ff */
[----:B------:R-:W-:Y:S05]  /*68a0*/  F2FP.F16.F32.PACK_AB R107, R35, R30 ;  /* 0x0000001e236b723e */ /* 0x000fea00000000ff */
[----:B------:R1:W-:Y:S01]  /*68b0*/  STS.128 [R87+0x30], R104 ;  /* 0x0000306857007388 */ /* 0x0003e20000000c00 */
[----:B------:R-:W-:Y:S01]  /*68c0*/  @!PT LDS RZ, [RZ] ;  /* 0x00000000fffff984 */ /* 0x000fe20000000800 */
[----:B------:R-:W-:Y:S01]  /*68d0*/  @!PT LDS RZ, [RZ] ;  /* 0x00000000fffff984 */ /* 0x000fe20000000800 */
[----:B------:R-:W-:Y:S01]  /*68e0*/  @!PT LDS RZ, [RZ] ;  /* 0x00000000fffff984 */ /* 0x000fe20000000800 */
[----:B------:R-:W-:Y:S01]  /*68f0*/  @!PT LDS RZ, [RZ] ;  /* 0x00000000fffff984 */ /* 0x000fe20000000800 */
[----:B------:R3:W-:Y:S07]  /*6900*/  MEMBAR.ALL.CTA ;  /* 0x0000000000007992 */ /* 0x0007ee0000008000 */
[----:B---3--:R-:W3:Y:S02]  /*6910*/  FENCE.VIEW.ASYNC.S ;  /* 0x00000000000073c6 */ /* 0x008ee40000000000 */
[----:B---3--:R-:W-:Y:S06]  /*6920*/  BAR.SYNC.DEFER_BLOCKING 0x1, 0x80 ;  /* 0x0042000000007b1d */ /* 0x008fec0000010000 */
[----:B------:R-:W-:Y:S05]  /*6930*/  @P0 BRA `(.L_x_106) ;  /* 0x0000000000280947 */ /* 0x000fea0003800000 */
[----:B------:R-:W3:Y:S01]  /*6940*/  LDCU.64 UR6, c[0x0][0x348] ;  /* 0x00006900ff0677ac */ /* 0x000ee20008000a00 */
[----:B------:R-:W-:Y:S01]  /*6950*/  UIADD3 UR4, UPT, UPT, UR44, 0x200, URZ ;  /* 0x000002002c047890 */ /* 0x000fe2000fffe0ff */
[----:B------:R-:W-:Y:S05]  /*6960*/  UMOV UR51, UR36 ;  /* 0x0000002400337c82 */ /* 0x000fea0008000000 */
[----:B------:R-:W-:Y:S04]  /*6970*/  MOV R84, UR4 ;  /* 0x0000000400547c02 */ /* 0x000fe80008000f00 */
[----:B------:R-:W-:Y:S01]  /*6980*/  R2UR UR48, R84 ;  /* 0x00000000543072ca */ /* 0x000fe200000e0000 */
[----:B---3--:R-:W-:Y:S04]  /*6990*/  UIADD3 UR4, UP0, UPT, UR6, 0x680, URZ ;  /* 0x0000068006047890 */ /* 0x008fe8000ff1e0ff */
[----:B------:R-:W-:Y:S09]  /*69a0*/  UIADD3.X UR5, UPT, UPT, URZ, UR7, URZ, UP0, !UPT ;  /* 0x00000007ff057290 */ /* 0x000ff200087fe4ff */
[----:B------:R3:W-:Y:S01]  /*69b0*/  UTMASTG.3D [UR48], [UR4] ;  /* 0x00000030040073b5 */ /* 0x0007e20008010000 */
[----:B------:R0:W-:Y:S01]  /*69c0*/  UTMACMDFLUSH ;  /* 0x00000000000079b7 */ /* 0x0001e20000000000 */
[----:B---3--:R-:W-:Y:S04]  /*69d0*/  DEPBAR.LE SB0, 0x1 ;  /* 0x000080400000791a */ /* 0x008fe80000000000 */
.L_x_106:
[----:B------:R-:W-:Y:S05]  /*69e0*/  BSYNC.RECONVERGENT B0 ;  /* 0x0000000000007941 */ /* 0x000fea0003800200 */
.L_x_105:
[----:B------:R-:W-:Y:S01]  /*69f0*/  BAR.SYNC.DEFER_BLOCKING 0x1, 0x80 ;  /* 0x0042000000007b1d */ /* 0x000fe20000010000 */
[----:B------:R-:W-:Y:S01]  /*6a00*/  ISETP.NE.AND P1, PT, R98, RZ, PT ;  /* 0x000000ff6200720c */ /* 0x000fe20003f25270 */
[----:B------:R-:W-:Y:S01]  /*6a10*/  UISETP.NE.AND UP0, UPT, UR52, URZ, UPT ;  /* 0x000000ff3400728c */ /* 0x000fe2000bf05270 */
[----:B------:R-:W-:Y:S11]  /*6a20*/  LEA R3, R46, UR44, 0x3 ;  /* 0x0000002c2e037c11 */ /* 0x000ff6000f8e18ff */
[----:B------:R-:W-:Y:S01]  /*6a30*/  @P1 SHF.L.U32 R2, R90, 0x1f, RZ ;  /* 0x0000001f5a021819 */ /* 0x000fe200000006ff */
[----:B------:R-:W-:Y:S06]  /*6a40*/  BRA.U !UP0, `(.L_x_107) ;  /* 0x0000000108247547 */ /* 0x000fec000b800000 */
[----:B------:R-:W-:Y:S01]  /*6a50*/  IMAD.U32 R5, RZ, RZ, UR46 ;  /* 0x0000002eff057e24 */ /* 0x000fe2000f8e00ff */
[----:B------:R-:W-:Y:S01]  /*6a60*/  MOV R0, UR47 ;  /* 0x0000002f00007c02 */ /* 0x000fe20008000f00 */
[----:B------:R-:W-:Y:S03]  /*6a70*/  UIADD3 UR4, UPT, UPT, UR46, 0x1, URZ ;  /* 0x000000012e047890 */ /* 0x000fe6000fffe0ff */
[----:B------:R-:W-:Y:S01]  /*6a80*/  @P1 LEA R5, R5, UR44, 0x3 ;  /* 0x0000002c05051c11 */ /* 0x000fe2000f8e18ff */
[----:B------:R-:W-:Y:S04]  /*6a90*/  UISETP.NE.AND UP0, UPT, UR4, 0x4, UPT ;  /* 0x000000040400788c */ /* 0x000fe8000bf05270 */
[----:B------:R-:W-:Y:S01]  /*6aa0*/  @P1 VIADD R5, R5, 0x60 ;  /* 0x0000006005051836 */ /* 0x000fe20000000000 */
[----:B------:R-:W-:Y:S04]  /*6ab0*/  USEL UR46, UR4, URZ, UP0 ;  /* 0x000000ff042e7287 */ /* 0x000fe80008000000 */
[----:B------:R-:W-:Y:S04]  /*6ac0*/  @P1 PRMT R0, R0, 0x654, R5 ;  /* 0x0000065400001816 */ /* 0x000fe80000000005 */
[----:B------:R3:W-:Y:S04]  /*6ad0*/  @P1 SYNCS.ARRIVE.TRANS64.RED.A1T0 RZ, [R0+URZ], RZ ;  /* 0x000000ff00ff19a7 */ /* 0x0007e800081004ff */
.L_x_107:
[----:B------:R-:W4:Y:S01]  /*6ae0*/  @P1 SYNCS.PHASECHK.TRANS64.TRYWAIT P0, [R3+URZ+0x40], R2 ;  /* 0x00004002030015a7 */ /* 0x000f2200080011ff */
[----:B------:R-:W-:Y:S01]  /*6af0*/  BSSY B1, `(.L_x_108) ;  /* 0x0000016000017945 */ /* 0x000fe20003800000 */
[----:B----4-:R-:W-:Y:S03]  /*6b00*/  @P1 SEL R47, RZ, 0x1, !P0 ;  /* 0x00000001ff2f1807 */ /* 0x010fe60004000000 */
[----:B------:R-:W-:Y:S05]  /*6b10*/  @!P1 BRA `(.L_x_109) ;  /* 0x00000000004c9947 */ /* 0x000fea0003800000 */
[----:B------:R-:W-:Y:S01]  /*6b20*/  ISETP.NE.AND P0, PT, R47, RZ, PT ;  /* 0x000000ff2f00720c */ /* 0x000fe20003f05270 */
[----:B------:R-:W-:Y:S01]  /*6b30*/  BSSY B0, `(.L_x_110) ;  /* 0x000000b000007945 */ /* 0x000fe20003800000 */
[----:B------:R-:W-:Y:S11]  /*6b40*/  ISETP.NE.AND P1, PT, R60, RZ, PT ;  /* 0x000000ff3c00720c */ /* 0x000ff60003f25270 */
[----:B------:R-:W-:Y:S02]  /*6b50*/  @!UPT UIADD3 URZ, UPT, UPT, URZ, URZ, URZ ;  /* 0x000000fffffff290 */ /* 0x000fe4000fffe0ff */
[C---:B------:R-:W-:Y:S01]  /*6b60*/  @P1 IMAD R6, R46.reuse, 0x2000, R93 ;  /* 0x000020002e061824 */ /* 0x040fe200078e025d */
[C---:B------:R-:W-:Y:S01]  /*6b70*/  @P1 LEA R4, R46.reuse, R91, 0xd ;  /* 0x0000005b2e041211 */ /* 0x040fe200078e68ff */
[C---:B------:R-:W-:Y:S02]  /*6b80*/  @P1 IMAD R5, R46.reuse, 0x2000, R92 ;  /* 0x000020002e051824 */ /* 0x040fe400078e025c */
[----:B------:R-:W-:Y:S01]  /*6b90*/  @P1 IMAD R2, R46, 0x2000, R87 ;  /* 0x000020002e021824 */ /* 0x000fe200078e0257 */
[----:B------:R-:W-:Y:S06]  /*6ba0*/  @P0 BRA `(.L_x_111) ;  /* 0x00000000000c0947 */ /* 0x000fec0003800000 */
[----:B---3--:R-:W-:Y:S04]  /*6bb0*/  SHF.L.U32 R0, R90, 0x1f, RZ ;  /* 0x0000001f5a007819 */ /* 0x008fe800000006ff */
[----:B------:R-:W3:Y:S02]  /*6bc0*/  SYNCS.PHASECHK.TRANS64.TRYWAIT P0, [R3+URZ+0x40], R0 ;  /* 0x00004000030075a7 */ /* 0x000ee400080011ff */
[----:B---3--:R-:W-:Y:S05]  /*6bd0*/  @!P0 BRA `(.L_x_112) ;  /* 0x0000003000788947 */ /* 0x008fea0003800000 */
.L_x_111:
[----:B------:R-:W-:Y:S05]  /*6be0*/  BSYNC B0 ;  /* 0x0000000000007941 */ /* 0x000fea0003800000 */
.L_x_110:
[----:B------:R-:W-:Y:S02]  /*6bf0*/  ISETP.NE.AND P0, PT, R60, RZ, PT ;  /* 0x000000ff3c00720c */ /* 0x000fe40003f05270 */
[----:B------:R-:W-:Y:S11]  /*6c00*/  IADD3 R46, PT, PT, R46, 0x1, RZ ;  /* 0x000000012e2e7810 */ /* 0x000ff60007ffe0ff */
[----:B------:R4:W1:Y:S04]  /*6c10*/  @P0 LDS.128 R48, [R6] ;  /* 0x0000000006300984 */ /* 0x0008680000000c00 */
[----:B------:R4:W1:Y:S04]  /*6c20*/  @P0 LDS.128 R56, [R5+0x10] ;  /* 0x0000100005380984 */ /* 0x0008680000000c00 */
[----:B------:R4:W1:Y:S04]  /*6c30*/  @P0 LDS.128 R64, [R4+0x20] ;  /* 0x0000200004400984 */ /* 0x0008680000000c00 */
[----:B------:R4:W1:Y:S02]  /*6c40*/  @P0 LDS.128 R72, [R2+0x30] ;  /* 0x0000300002480984 */ /* 0x0008640000000c00 */
.L_x_109:
[----:B------:R-:W-:Y:S05]  /*6c50*/  BSYNC B1 ;  /* 0x0000000000017941 */ /* 0x000fea0003800000 */
.L_x_108:
[----:B---3--:R-:W-:Y:S05]  /*6c60*/  VIADD R0, R39, 0x20 ;  /* 0x0000002027007836 */ /* 0x008fea0000000000 */
[----:B------:R-:W-:Y:S04]  /*6c70*/  SHF.R.U32.HI R0, RZ, 0x15, R0 ;  /* 0x00000015ff007819 */ /* 0x000fe80000011600 */
[----:B------:R-:W-:Y:S11]  /*6c80*/  LOP3.LUT P0, RZ, R0, 0x3, R81, 0x48, !PT ;  /* 0x0000000300ff7812 */ /* 0x000ff60007804851 */
[----:B------:R-:W-:Y:S02]  /*6c90*/  @!UPT UIADD3 URZ, UPT, UPT, URZ, URZ, URZ ;  /* 0x000000fffffff290 */ /* 0x000fe4000fffe0ff */
[----:B------:R-:W-:Y:S05]  /*6ca0*/  @!P0 BRA `(.L_x_113) ;  /* 0x0000000000408947 */ /* 0x000fea0003800000 */
[----:B------:R-:W3:Y:S01]  /*6cb0*/  LDCU.64 UR8, c[0x4][0x70] ;  /* 0x01000e00ff0877ac */ /* 0x000ee20008000a00 */
[----:B------:R-:W-:Y:S01]  /*6cc0*/  MOV R3, 0x0 ;  /* 0x0000000000037802 */ /* 0x000fe20000000f00 */
[----:B------:R-:W-:Y:S02]  /*6cd0*/  HFMA2 R12, -RZ, RZ, 0, 5.9604644775390625e-08 ;  /* 0x00000001ff0c7431 */ /* 0x000fe400000001ff */
[----:B------:R-:W-:Y:S02]  /*6ce0*/  IMAD.MOV.U32 R8, RZ, RZ, 0x192 ;  /* 0x00000192ff087424 */ /* 0x000fe400078e00ff */
[----:B------:R-:W-:Y:S01]  /*6cf0*/  IMAD.MOV.U32 R13, RZ, RZ, RZ ;  /* 0x000000ffff0d7224 */ /* 0x000fe200078e00ff */
[----:B------:R-:W5:Y:S01]  /*6d00*/  LDCU.64 UR6, c[0x4][0x78] ;  /* 0x01000f00ff0677ac */ /* 0x000f620008000a00 */
[----:B----4-:R-:W4:Y:S01]  /*6d10*/  LDC.64 R2, c[0x4][R3] ;  /* 0x0100000003027b82 */ /* 0x010f220000000a00 */
[----:B------:R-:W2:Y:S01]  /*6d20*/  LDCU.64 UR4, c[0x4][0x10] ;  /* 0x01000200ff0477ac */ /* 0x000ea20008000a00 */
[----:B---3--:R-:W-:Y:S01]  /*6d30*/  MOV R5, UR9 ;  /* 0x0000000900057c02 */ /* 0x008fe20008000f00 */
[----:B------:R-:W-:Y:S01]  /*6d40*/  IMAD.U32 R4, RZ, RZ, UR8 ;  /* 0x00000008ff047e24 */ /* 0x000fe2000f8e00ff */
[----:B-----5:R-:W-:Y:S01]  /*6d50*/  MOV R7, UR7 ;  /* 0x0000000700077c02 */ /* 0x020fe20008000f00 */
[----:B------:R-:W-:Y:S01]  /*6d60*/  IMAD.U32 R6, RZ, RZ, UR6 ;  /* 0x00000006ff067e24 */ /* 0x000fe2000f8e00ff */
[----:B--2---:R-:W-:Y:S01]  /*6d70*/  MOV R11, UR5 ;  /* 0x00000005000b7c02 */ /* 0x004fe20008000f00 */
[----:B------:R-:W-:Y:S02]  /*6d80*/  IMAD.U32 R10, RZ, RZ, UR4 ;  /* 0x00000004ff0a7e24 */ /* 0x000fe4000f8e00ff */
[----:B------:R-:W-:Y:S07]  /*6d90*/  LEPC R20, `(.L_x_113) ;  /* 0x000000001014794e */ /* 0x000fee0000000000 */
[----:B-1--4-:R-:W-:Y:S05]  /*6da0*/  CALL.ABS.NOINC R2 ;  /* 0x0000000002007343 */ /* 0x012fea0003c00000 */
.L_x_113:
[----:B------:R-:W-:Y:S05]  /*6db0*/  WARPSYNC.ALL ;  /* 0x0000000000007948 */ /* 0x000fea0003800000 */
[----:B------:R-:W-:Y:S01]  /*6dc0*/  R2UR UR4, R39 ;  /* 0x00000000270472ca */ /* 0x000fe200000e0000 */
[--C-:B-1----:R-:W-:Y:S01]  /*6dd0*/  HADD2.F32 R40, -RZ, R48.reuse.H0_H0 ;  /* 0x20000030ff287230 */ /* 0x102fe20000004100 */
[----:B------:R-:W-:Y:S01]  /*6de0*/  ISETP.NE.AND P6, PT, R98, RZ, PT ;  /* 0x000000ff6200720c */ /* 0x000fe20003fc5270 */
[----:B------:R-:W-:Y:S01]  /*6df0*/  HADD2.F32 R43, -RZ, R48.H1_H1 ;  /* 0x30000030ff2b7230 */ /* 0x000fe20000004100 */
[----:B------:R-:W-:Y:S01]  /*6e00*/  MOV R52, UR46 ;  /* 0x0000002e00347c02 */ /* 0x000fe20008000f00 */
[----:B------:R-:W-:Y:S01]  /*6e10*/  HADD2.F32 R42, -RZ, R49.H1_H1 ;  /* 0x30000031ff2a7230 */ /* 0x000fe20000004100 */
[----:B------:R-:W-:Y:S01]  /*6e20*/  MOV R61, UR47 ;  /* 0x0000002f003d7c02 */ /* 0x000fe20008000f00 */
[----:B------:R-:W-:Y:S01]  /*6e30*/  HADD2.F32 R45, -RZ, R51.H0_H0 ;  /* 0x20000033ff2d7230 */ /* 0x000fe20000004100 */
[----:B------:R-:W-:Y:S01]  /*6e40*/  ISETP.NE.AND P0, PT, R95, RZ, PT ;  /* 0x000000ff5f00720c */ /* 0x000fe20003f05270 */
[----:B------:R-:W-:Y:S01]  /*6e50*/  HADD2.F32 R44, -RZ, R75.H1_H1 ;  /* 0x3000004bff2c7230 */ /* 0x000fe20000004100 */
[----:B------:R-:W-:Y:S01]  /*6e60*/  BSSY.RECONVERGENT B0, `(.L_x_114) ;  /* 0x0000088000007945 */ /* 0x000fe20003800200 */
[----:B------:R-:W-:Y:S02]  /*6e70*/  LEA R62, R46, UR44, 0x3 ;  /* 0x0000002c2e3e7c11 */ /* 0x000fe4000f8e18ff */
[----:B----4-:R-:W1:Y:S02]  /*6e80*/  LDTM.x32 R4, tmem[UR4+0x20] ;  /* 0x00002004000479ee */ /* 0x010e6400082c0000 */
[----:B------:R-:W-:Y:S02]  /*6e90*/  @P6 LEA R52, R52, UR44, 0x3 ;  /* 0x0000002c34346c11 */ /* 0x000fe4000f8e18ff */
[----:B------:R-:W-:Y:S02]  /*6ea0*/  @P6 SHF.L.U32 R63, R90, 0x1f, RZ ;  /* 0x0000001f5a3f6819 */ /* 0x000fe400000006ff */
[----:B------:R-:W-:Y:S04]  /*6eb0*/  @P6 IADD3 R52, PT, PT, R52, 0x60, RZ ;  /* 0x0000006034346810 */ /* 0x000fe80007ffe0ff */
[----:B------:R-:W-:Y:S01]  /*6ec0*/  @P6 PRMT R61, R61, 0x654, R52 ;  /* 0x000006543d3d6816 */ /* 0x000fe20000000034 */
[C---:B-1----:R-:W-:Y:S01]  /*6ed0*/  FMUL R0, R38.reuse, R4 ;  /* 0x0000000426007220 */ /* 0x042fe20000400000 */
[C---:B------:R-:W-:Y:S01]  /*6ee0*/  FMUL R2, R38.reuse, R5 ;  /* 0x0000000526027220 */ /* 0x040fe20000400000 */
[C---:B------:R-:W-:Y:S01]  /*6ef0*/  FMUL R3, R38.reuse, R6 ;  /* 0x0000000626037220 */ /* 0x040fe20000400000 */
[C---:B------:R-:W-:Y:S01]  /*6f00*/  FMUL R7, R38.reuse, R7 ;  /* 0x0000000726077220 */ /* 0x040fe20000400000 */
[C---:B------:R-:W-:Y:S01]  /*6f10*/  FFMA R0, R41.reuse, R40, R0 ;  /* 0x0000002829007223 */ /* 0x040fe20000000000 */
[----:B------:R-:W-:Y:S02]  /*6f20*/  HADD2.F32 R40, -RZ, R49.H0_H0 ;  /* 0x20000031ff287230 */ /* 0x000fe40000004100 */
[C---:B------:R-:W-:Y:S01]  /*6f30*/  FFMA R2, R41.reuse, R43, R2 ;  /* 0x0000002b29027223 */ /* 0x040fe20000000002 */
[--C-:B------:R-:W-:Y:S02]  /*6f40*/  HADD2.F32 R43, -RZ, R50.reuse.H0_H0 ;  /* 0x20000032ff2b7230 */ /* 0x100fe40000004100 */
[C---:B------:R-:W-:Y:S01]  /*6f50*/  FMUL R4, R38.reuse, R8 ;  /* 0x0000000826047220 */ /* 0x040fe20000400000 */
[----:B------:R-:W-:Y:S01]  /*6f60*/  FMUL R5, R38, R9 ;  /* 0x0000000926057220 */ /* 0x000fe20000400000 */
[C---:B------:R-:W-:Y:S01]  /*6f70*/  FFMA R3, R41.reuse, R40, R3 ;  /* 0x0000002829037223 */ /* 0x040fe20000000003 */
[----:B------:R-:W-:Y:S01]  /*6f80*/  HADD2.F32 R40, -RZ, R50.H1_H1 ;  /* 0x30000032ff287230 */ /* 0x000fe20000004100 */
[----:B------:R-:W-:Y:S01]  /*6f90*/  F2FP.F16.F32.PACK_AB R52, R2, R0 ;  /* 0x000000000234723e */ /* 0x000fe200000000ff */
[C---:B------:R-:W-:Y:S01]  /*6fa0*/  FFMA R7, R41.reuse, R42, R7 ;  /* 0x0000002a29077223 */ /* 0x040fe20000000007 */
[C---:B------:R-:W-:Y:S01]  /*6fb0*/  FFMA R4, R41.reuse, R43, R4 ;  /* 0x0000002b29047223 */ /* 0x040fe20000000004 */
[C---:B------:R-:W-:Y:S01]  /*6fc0*/  FMUL R6, R38.reuse, R10 ;  /* 0x0000000a26067220 */ /* 0x040fe20000400000 */
[----:B------:R-:W-:Y:S02]  /*6fd0*/  HADD2.F32 R42, -RZ, R51.H1_H1 ;  /* 0x30000033ff2a7230 */ /* 0x000fe40000004100 */
[----:B------:R-:W-:Y:S01]  /*6fe0*/  FFMA R5, R41, R40, R5 ;  /* 0x0000002829057223 */ /* 0x000fe20000000005 */
[----:B------:R-:W-:Y:S01]  /*6ff0*/  F2FP.F16.F32.PACK_AB R53, R7, R3 ;  /* 0x000000030735723e */ /* 0x000fe200000000ff */
[----:B------:R-:W-:Y:S01]  /*7000*/  FFMA R6, R41, R45, R6 ;  /* 0x0000002d29067223 */ /* 0x000fe20000000006 */
[C---:B------:R-:W-:Y:S01]  /*7010*/  FMUL R11, R38.reuse, R11 ;  /* 0x0000000b260b7220 */ /* 0x040fe20000400000 */
[--C-:B------:R-:W-:Y:S01]  /*7020*/  HADD2.F32 R40, -RZ, R56.reuse.H0_H0 ;  /* 0x20000038ff287230 */ /* 0x100fe20000004100 */
[----:B------:R-:W-:Y:S01]  /*7030*/  F2FP.F16.F32.PACK_AB R54, R5, R4 ;  /* 0x000000040536723e */ /* 0x000fe200000000ff */
[C---:B------:R-:W-:Y:S01]  /*7040*/  FMUL R8, R38.reuse, R12 ;  /* 0x0000000c26087220 */ /* 0x040fe20000400000 */
[C---:B------:R-:W-:Y:S01]  /*7050*/  FFMA R11, R41.reuse, R42, R11 ;  /* 0x0000002a290b7223 */ /* 0x040fe2000000000b */
[----:B------:R-:W-:Y:S02]  /*7060*/  HADD2.F32 R42, -RZ, R56.H1_H1 ;  /* 0x30000038ff2a7230 */ /* 0x000fe40000004100 */
[C---:B------:R-:W-:Y:S01]  /*7070*/  FMUL R9, R38.reuse, R13 ;  /* 0x0000000d26097220 */ /* 0x040fe20000400000 */
[--C-:B------:R-:W-:Y:S02]  /*7080*/  HADD2.F32 R43, -RZ, R57.reuse.H0_H0 ;  /* 0x20000039ff2b7230 */ /* 0x100fe40000004100 */
[----:B------:R-:W-:Y:S01]  /*7090*/  FFMA R8, R41, R40, R8 ;  /* 0x0000002829087223 */ /* 0x000fe20000000008 */
[----:B------:R-:W-:Y:S01]  /*70a0*/  F2FP.F16.F32.PACK_AB R55, R11, R6 ;  /* 0x000000060b37723e */ /* 0x000fe200000000ff */
[----:B------:R-:W-:Y:S01]  /*70b0*/  FFMA R9, R41, R42, R9 ;  /* 0x0000002a29097223 */ /* 0x000fe20000000009 */
[C---:B------:R-:W-:Y:S01]  /*70c0*/  FMUL R10, R38.reuse, R14 ;  /* 0x0000000e260a7220 */ /* 0x040fe20000400000 */
[----:B------:R-:W-:Y:S02]  /*70d0*/  HADD2.F32 R40, -RZ, R57.H1_H1 ;  /* 0x30000039ff287230 */ /* 0x000fe40000004100 */
[C---:B------:R-:W-:Y:S01]  /*70e0*/  FMUL R15, R38.reuse, R15 ;  /* 0x0000000f260f7220 */ /* 0x040fe20000400000 */
[----:B------:R1:W-:Y:S01]  /*70f0*/  STS.128 [R93+0x2000], R52 ;  /* 0x002000345d007388 */ /* 0x0003e20000000c00 */
[----:B------:R-:W-:Y:S01]  /*7100*/  F2FP.F16.F32.PACK_AB R68, R9, R8 ;  /* 0x000000080944723e */ /* 0x000fe200000000ff */
[C---:B------:R-:W-:Y:S01]  /*7110*/  FFMA R10, R41.reuse, R43, R10 ;  /* 0x0000002b290a7223 */ /* 0x040fe2000000000a */
[--C-:B------:R-:W-:Y:S02]  /*7120*/  HADD2.F32 R43, -RZ, R58.reuse.H0_H0 ;  /* 0x2000003aff2b7230 */ /* 0x100fe40000004100 */
        /* <DEDUP_REMOVED lines=11> */
[--C-:B------:R-:W-:Y:S02]  /*71e0*/  HADD2.F32 R43, -RZ, R64.reuse.H0_H0 ;  /* 0x20000040ff2b7230 */ /* 0x100fe40000004100 */
[C---:B------:R-:W-:Y:S01]  /*71f0*/  FFMA R14, R41.reuse, R45, R14 ;  /* 0x0000002d290e7223 */ /* 0x040fe2000000000e */
[C---:B------:R-:W-:Y:S01]  /*7200*/  FMUL R16, R38.reuse, R20 ;  /* 0x0000001426107220 */ /* 0x040fe20000400000 */
        /* <DEDUP_REMOVED lines=17> */
[C---:B------:R-:W-:Y:S01]  /*7320*/  FFMA R20, R41.reuse, R40, R20 ;  /* 0x0000002829147223 */ /* 0x040fe20000000014 */
[C---:B------:R-:W-:Y:S01]  /*7330*/  FFMA R21, R41.reuse, R42, R21 ;  /* 0x0000002a29157223 */ /* 0x040fe20000000015 */
[----:B------:R-:W-:Y:S02]  /*7340*/  HADD2.F32 R40, -RZ, R67.H1_H1 ;  /* 0x30000043ff287230 */ /* 0x000fe40000004100 */
[----:B------:R-:W-:Y:S01]  /*7350*/  FFMA R22, R41, R43, R22 ;  /* 0x0000002b29167223 */ /* 0x000fe20000000016 */
[C---:B------:R-:W-:Y:S01]  /*7360*/  FMUL R27, R38.reuse, R27 ;  /* 0x0000001b261b7220 */ /* 0x040fe20000400000 */
[--C-:B------:R-:W-:Y:S02]  /*7370*/  HADD2.F32 R43, -RZ, R72.reuse.H0_H0 ;  /* 0x20000048ff2b7230 */ /* 0x100fe40000004100 */
[C---:B------:R-:W-:Y:S01]  /*7380*/  FMUL R24, R38.reuse, R28 ;  /* 0x0000001c26187220 */ /* 0x040fe20000400000 */
[----:B------:R-:W-:Y:S02]  /*7390*/  HADD2.F32 R42, -RZ, R72.H1_H1 ;  /* 0x30000048ff2a7230 */ /* 0x000fe40000004100 */
[C---:B------:R-:W-:Y:S01]  /*73a0*/  FMUL R25, R38.reuse, R29 ;  /* 0x0000001d26197220 */ /* 0x040fe20000400000 */
[--C-:B------:R-:W-:Y:S01]  /*73b0*/  HADD2.F32 R45, -RZ, R73.reuse.H0_H0 ;  /* 0x20000049ff2d7230 */ /* 0x100fe20000004100 */
[----:B------:R-:W-:Y:S01]  /*73c0*/  F2FP.F16.F32.PACK_AB R70, R13, R12 ;  /* 0x0000000c0d46723e */ /* 0x000fe200000000ff */
[C---:B------:R-:W-:Y:S01]  /*73d0*/  FMUL R26, R38.reuse, R30 ;  /* 0x0000001e261a7220 */ /* 0x040fe20000400000 */
[----:B------:R-:W-:Y:S01]  /*73e0*/  F2FP.F16.F32.PACK_AB R71, R19, R14 ;  /* 0x0000000e1347723e */ /* 0x000fe200000000ff */
[C---:B------:R-:W-:Y:S01]  /*73f0*/  FFMA R27, R41.reuse, R40, R27 ;  /* 0x00000028291b7223 */ /* 0x040fe2000000001b */
[C---:B------:R-:W-:Y:S01]  /*7400*/  FFMA R24, R41.reuse, R43, R24 ;  /* 0x0000002b29187223 */ /* 0x040fe20000000018 */
[----:B------:R-:W-:Y:S02]  /*7410*/  HADD2.F32 R40, -RZ, R73.H1_H1 ;  /* 0x30000049ff287230 */ /* 0x000fe40000004100 */
[C---:B------:R-:W-:Y:S01]  /*7420*/  FFMA R25, R41.reuse, R42, R25 ;  /* 0x0000002a29197223 */ /* 0x040fe20000000019 */
[----:B------:R1:W-:Y:S01]  /*7430*/  STS.128 [R92+0x2010], R68 ;  /* 0x002010445c007388 */ /* 0x0003e20000000c00 */
[C---:B------:R-:W-:Y:S01]  /*7440*/  FMUL R31, R38.reuse, R31 ;  /* 0x0000001f261f7220 */ /* 0x040fe20000400000 */
[--C-:B------:R-:W-:Y:S02]  /*7450*/  HADD2.F32 R43, -RZ, R74.reuse.H0_H0 ;  /* 0x2000004aff2b7230 */ /* 0x100fe40000004100 */
[C---:B------:R-:W-:Y:S01]  /*7460*/  FFMA R26, R41.reuse, R45, R26 ;  /* 0x0000002d291a7223 */ /* 0x040fe2000000001a */
        /* <DEDUP_REMOVED lines=30> */
[----:B------:R-:W-:Y:S02]  /*7650*/  UIADD3 UR9, UPT, UPT, UR49, 0x20, URZ ;  /* 0x0000002031097890 */ /* 0x000fe4000fffe0ff */
[----:B------:R-:W-:Y:S01]  /*7660*/  UIADD3 UR8, UPT, UPT, UR44, 0x2200, URZ ;  /* 0x000022002c087890 */ /* 0x000fe2000fffe0ff */
[----:B------:R-:W-:Y:S01]  /*7670*/  UMOV UR10, UR50 ;  /* 0x00000032000a7c82 */ /* 0x000fe20008000000 */
[----:B------:R-:W-:Y:S01]  /*7680*/  UMOV UR11, UR36 ;  /* 0x00000024000b7c82 */ /* 0x000fe20008000000 */
[----:B---3--:R-:W-:Y:S04]  /*7690*/  UIADD3 UR4, UP0, UPT, UR6, 0x680, URZ ;  /* 0x0000068006047890 */ /* 0x008fe8000ff1e0ff */
[----:B------:R-:W-:Y:S09]  /*76a0*/  UIADD3.X UR5, UPT, UPT, URZ, UR7, URZ, UP0, !UPT ;  /* 0x00000007ff057290 */ /* 0x000ff200087fe4ff */
[----:B------:R3:W-:Y:S01]  /*76b0*/  UTMASTG.3D [UR8], [UR4] ;  /* 0x00000008040073b5 */ /* 0x0007e20008010000 */
[----:B------:R0:W-:Y:S01]  /*76c0*/  UTMACMDFLUSH ;  /* 0x00000000000079b7 */ /* 0x0001e20000000000 */
[----:B---3--:R-:W-:Y:S04]  /*76d0*/  DEPBAR.LE SB0, 0x1 ;  /* 0x000080400000791a */ /* 0x008fe80000000000 */
.L_x_115:
[----:B------:R-:W-:Y:S05]  /*76e0*/  BSYNC.RECONVERGENT B0 ;  /* 0x0000000000007941 */ /* 0x000fea0003800200 */
.L_x_114:
[----:B------:R-:W-:Y:S01]  /*76f0*/  BAR.SYNC.DEFER_BLOCKING 0x1, 0x80 ;  /* 0x0042000000007b1d */ /* 0x000fe20000010000 */
[----:B------:R-:W-:Y:S04]  /*7700*/  UIADD3 UR4, UPT, UPT, UR46, 0x1, URZ ;  /* 0x000000012e047890 */ /* 0x000fe8000fffe0ff */
[----:B------:R-:W-:Y:S04]  /*7710*/  UISETP.NE.AND UP0, UPT, UR4, 0x4, UPT ;  /* 0x000000040400788c */ /* 0x000fe8000bf05270 */
[----:B------:R-:W-:Y:S01]  /*7720*/  USEL UR45, UR4, URZ, UP0 ;  /* 0x000000ff042d7287 */ /* 0x000fe20008000000 */
[----:B------:R3:W-:Y:S01]  /*7730*/  @P6 SYNCS.ARRIVE.TRANS64.RED.A1T0 RZ, [R61+URZ], RZ ;  /* 0x000000ff3dff69a7 */ /* 0x0007e200081004ff */
[----:B------:R-:W-:Y:S01]  /*7740*/  BSSY B1, `(.L_x_116) ;  /* 0x0000017000017945 */ /* 0x000fe20003800000 */
[----:B------:R-:W4:Y:S02]  /*7750*/  @P6 SYNCS.PHASECHK.TRANS64.TRYWAIT P0, [R62+URZ+0x40], R63 ;  /* 0x0000403f3e0065a7 */ /* 0x000f2400080011ff */
[----:B----4-:R-:W-:Y:S01]  /*7760*/  @P6 SEL R47, RZ, 0x1, !P0 ;  /* 0x00000001ff2f6807 */ /* 0x010fe20004000000 */
[----:B---3--:R-:W-:Y:S06]  /*7770*/  @!P6 BRA `(.L_x_117) ;  /* 0x00000000004ce947 */ /* 0x008fec0003800000 */
        /* <DEDUP_REMOVED lines=9> */
[----:B------:R-:W-:Y:S04]  /*7810*/  SHF.L.U32 R5, R90, 0x1f, RZ ;  /* 0x0000001f5a057819 */ /* 0x000fe800000006ff */
[----:B------:R-:W3:Y:S02]  /*7820*/  SYNCS.PHASECHK.TRANS64.TRYWAIT P0, [R62+URZ+0x40], R5 ;  /* 0x000040053e0075a7 */ /* 0x000ee400080011ff */
[----:B---3--:R-:W-:Y:S05]  /*7830*/  @!P0 BRA `(.L_x_120) ;  /* 0x0000002400748947 */ /* 0x008fea0003800000 */
.L_x_119:
[----:B------:R-:W-:Y:S05]  /*7840*/  BSYNC B0 ;  /* 0x0000000000007941 */ /* 0x000fea0003800000 */
.L_x_118:
[----:B------:R-:W-:Y:S02]  /*7850*/  ISETP.NE.AND P0, PT, R60, RZ, PT ;  /* 0x000000ff3c00720c */ /* 0x000fe40003f05270 */
[----:B------:R-:W-:Y:S11]  /*7860*/  IADD3 R46, PT, PT, R46, 0x1, RZ ;  /* 0x000000012e2e7810 */ /* 0x000ff60007ffe0ff */
[----:B------:R4:W1:Y:S04]  /*7870*/  @P0 LDS.128 R48, [R4] ;  /* 0x0000000004300984 */ /* 0x0008680000000c00 */
[----:B------:R4:W1:Y:S04]  /*7880*/  @P0 LDS.128 R56, [R3+0x10] ;  /* 0x0000100003380984 */ /* 0x0008680000000c00 */
[----:B------:R4:W1:Y:S04]  /*7890*/  @P0 LDS.128 R64, [R2+0x20] ;  /* 0x0000200002400984 */ /* 0x0008680000000c00 */
[----:B------:R4:W1:Y:S02]  /*78a0*/  @P0 LDS.128 R72, [R0+0x30] ;  /* 0x0000300000480984 */ /* 0x0008640000000c00 */
.L_x_117:
[----:B------:R-:W-:Y:S05]  /*78b0*/  BSYNC B1 ;  /* 0x0000000000017941 */ /* 0x000fea0003800000 */
.L_x_116:
[----:B----4-:R-:W-:Y:S05]  /*78c0*/  VIADD R0, R39, 0x40 ;  /* 0x0000004027007836 */ /* 0x010fea0000000000 */
        /* <DEDUP_REMOVED lines=9> */
[----:B------:R-:W4:Y:S01]  /*7960*/  LDCU.64 UR6, c[0x4][0x78] ;  /* 0x01000f00ff0677ac */ /* 0x000f220008000a00 */
[----:B------:R-:W1:Y:S01]  /*7970*/  LDC.64 R2, c[0x4][R3] ;  /* 0x0100000003027b82 */ /* 0x000e620000000a00 */
[----:B------:R-:W5:Y:S01]  /*7980*/  LDCU.64 UR4, c[0x4][0x10] ;  /* 0x01000200ff0477ac */ /* 0x000f620008000a00 */
[----:B---3--:R-:W-:Y:S01]  /*7990*/  MOV R5, UR9 ;  /* 0x0000000900057c02 */ /* 0x008fe20008000f00 */
[----:B------:R-:W-:Y:S01]  /*79a0*/  IMAD.U32 R4, RZ, RZ, UR8 ;  /* 0x00000008ff047e24 */ /* 0x000fe2000f8e00ff */
[----:B----4-:R-:W-:Y:S01]  /*79b0*/  MOV R7, UR7 ;  /* 0x0000000700077c02 */ /* 0x010fe20008000f00 */
[----:B------:R-:W-:Y:S01]  /*79c0*/  IMAD.U32 R6, RZ, RZ, UR6 ;  /* 0x00000006ff067e24 */ /* 0x000fe2000f8e00ff */
[----:B-----5:R-:W-:Y:S01]  /*79d0*/  MOV R11, UR5 ;  /* 0x00000005000b7c02 */ /* 0x020fe20008000f00 */
[----:B------:R-:W-:Y:S02]  /*79e0*/  IMAD.U32 R10, RZ, RZ, UR4 ;  /* 0x00000004ff0a7e24 */ /* 0x000fe4000f8e00ff */
[----:B------:R-:W-:Y:S07]  /*79f0*/  LEPC R20, `(.L_x_121) ;  /* 0x000000001014794e */ /* 0x000fee0000000000 */
[----:B-12---:R-:W-:Y:S05]  /*7a00*/  CALL.ABS.NOINC R2 ;  /* 0x0000000002007343 */ /* 0x006fea0003c00000 */
.L_x_121:
        /* <DEDUP_REMOVED lines=12> */
[----:B---3--:R-:W-:Y:S02]  /*7ad0*/  LEA R62, R46, UR44, 0x3 ;  /* 0x0000002c2e3e7c11 */ /* 0x008fe4000f8e18ff */
[----:B------:R-:W1:Y:S02]  /*7ae0*/  LDTM.x32 R4, tmem[UR4+0x40] ;  /* 0x00004004000479ee */ /* 0x000e6400082c0000 */
        /* <DEDUP_REMOVED lines=133> */
.L_x_123:
[----:B------:R-:W-:Y:S05]  /*8340*/  BSYNC.RECONVERGENT B0 ;  /* 0x0000000000007941 */ /* 0x000fea0003800200 */
.L_x_122:
        /* <DEDUP_REMOVED lines=21> */
.L_x_127:
[----:B------:R-:W-:Y:S05]  /*84a0*/  BSYNC B0 ;  /* 0x0000000000007941 */ /* 0x000fea0003800000 */
.L_x_126:
[----:B------:R-:W-:Y:S11]  /*84b0*/  ISETP.NE.AND P0, PT, R60, RZ, PT ;  /* 0x000000ff3c00720c */ /* 0x000ff60003f05270 */
[----:B------:R-:W-:Y:S02]  /*84c0*/  @!UPT UIADD3 URZ, UPT, UPT, URZ, URZ, URZ ;  /* 0x000000fffffff290 */ /* 0x000fe4000fffe0ff */
[----:B------:R4:W1:Y:S04]  /*84d0*/  @P0 LDS.128 R48, [R3] ;  /* 0x0000000003300984 */ /* 0x0008680000000c00 */
[----:B------:R4:W1:Y:S04]  /*84e0*/  @P0 LDS.128 R56, [R2+0x10] ;  /* 0x0000100002380984 */ /* 0x0008680000000c00 */
[----:B------:R4:W1:Y:S04]  /*84f0*/  @P0 LDS.128 R64, [R0+0x20] ;  /* 0x0000200000400984 */ /* 0x0008680000000c00 */
[----:B------:R4:W1:Y:S02]  /*8500*/  @P0 LDS.128 R72, [R46+0x30] ;  /* 0x000030002e480984 */ /* 0x0008640000000c00 */
.L_x_125:
[----:B------:R-:W-:Y:S05]  /*8510*/  BSYNC B1 ;  /* 0x0000000000017941 */ /* 0x000fea0003800000 */
.L_x_124:
        /* <DEDUP_REMOVED lines=21> */
.L_x_129:
[----:B------:R-:W-:Y:S01]  /*8670*/  ISETP.NE.AND P0, PT, R95, RZ, PT ;  /* 0x000000ff5f00720c */ /* 0x000fe20003f05270 */
[----:B------:R-:W-:Y:S05]  /*8680*/  WARPSYNC.ALL ;  /* 0x0000000000007948 */ /* 0x000fea0003800000 */
[----:B------:R-:W-:Y:S01]  /*8690*/  R2UR UR4, R39 ;  /* 0x00000000270472ca */ /* 0x000fe200000e0000 */
[--C-:B-1----:R-:W-:Y:S01]  /*86a0*/  HADD2.F32 R40, -RZ, R48.reuse.H0_H0 ;  /* 0x20000030ff287230 */ /* 0x102fe20000004100 */
[----:B------:R-:W-:Y:S01]  /*86b0*/  R2UR UR5, R99 ;  /* 0x00000000630572ca */ /* 0x000fe200000e0000 */
[----:B------:R-:W-:Y:S01]  /*86c0*/  HADD2.F32 R42, -RZ, R48.H1_H1 ;  /* 0x30000030ff2a7230 */ /* 0x000fe20000004100 */
[----:B------:R-:W-:Y:S01]  /*86d0*/  BSSY.RECONVERGENT B0, `(.L_x_130) ;  /* 0x000008a000007945 */ /* 0x000fe20003800200 */
[--C-:B------:R-:W-:Y:S02]  /*86e0*/  HADD2.F32 R43, -RZ, R49.reuse.H0_H0 ;  /* 0x20000031ff2b7230 */ /* 0x100fe40000004100 */
[----:B------:R-:W-:Y:S02]  /*86f0*/  HADD2.F32 R44, -RZ, R49.H1_H1 ;  /* 0x30000031ff2c7230 */ /* 0x000fe40000004100 */
[--C-:B------:R-:W-:Y:S02]  /*8700*/  HADD2.F32 R45, -RZ, R50.reuse.H0_H0 ;  /* 0x20000032ff2d7230 */ /* 0x100fe40000004100 */
[----:B------:R-:W-:Y:S02]  /*8710*/  HADD2.F32 R46, -RZ, R50.H1_H1 ;  /* 0x30000032ff2e7230 */ /* 0x000fe40000004100 */
[----:B---3--:R-:W1:Y:S01]  /*8720*/  LDTM.x32 R4, tmem[UR4+0x60] ;  /* 0x00006004000479ee */ /* 0x008e6200082c0000 */
[----:B------:R-:W-:Y:S01]  /*8730*/  NOP ;  /* 0x0000000000007918 */ /* 0x000fe20000000000 */
[----:B------:R-:W-:Y:S01]  /*8740*/  UIADD3 UR4, UPT, UPT, UR5, 0xd0, URZ ;  /* 0x000000d005047890 */ /* 0x000fe2000fffe0ff */
[--C-:B------:R-:W-:Y:S02]  /*8750*/  HADD2.F32 R47, -RZ, R51.reuse.H0_H0 ;  /* 0x20000033ff2f7230 */ /* 0x100fe40000004100 */
[----:B------:R-:W-:Y:S01]  /*8760*/  HADD2.F32 R49, -RZ, R51.H1_H1 ;  /* 0x30000033ff317230 */ /* 0x000fe20000004100 */
[----:B------:R-:W-:Y:S01]  /*8770*/  UPRMT UR4, UR47, 0x654, UR4 ;  /* 0x000006542f047896 */ /* 0x000fe20008000004 */
[--C-:B------:R-:W-:Y:S02]  /*8780*/  HADD2.F32 R48, -RZ, R56.reuse.H0_H0 ;  /* 0x20000038ff307230 */ /* 0x100fe40000004100 */
[----:B------:R-:W-:Y:S02]  /*8790*/  HADD2.F32 R51, -RZ, R56.H1_H1 ;  /* 0x30000038ff337230 */ /* 0x000fe40000004100 */
[--C-:B------:R-:W-:Y:S02]  /*87a0*/  HADD2.F32 R50, -RZ, R57.reuse.H0_H0 ;  /* 0x20000039ff327230 */ /* 0x100fe40000004100 */
[----:B------:R-:W-:Y:S02]  /*87b0*/  HADD2.F32 R52, -RZ, R57.H1_H1 ;  /* 0x30000039ff347230 */ /* 0x000fe40000004100 */
[----:B-1----:R-:W-:Y:S01]  /*87c0*/  SYNCS.ARRIVE.TRANS64.RED.A1T0 RZ, [UR4], RZ ;  /* 0x000000ffffff79a7 */ /* 0x002fe20008100404 */
[--C-:B------:R-:W-:Y:S02]  /*87d0*/  HADD2.F32 R53, -RZ, R58.reuse.H0_H0 ;  /* 0x2000003aff357230 */ /* 0x100fe40000004100 */
[----:B------:R-:W-:Y:S02]  /*87e0*/  HADD2.F32 R54, -RZ, R58.H1_H1 ;  /* 0x3000003aff367230 */ /* 0x000fe40000004100 */
[--C-:B------:R-:W-:Y:S02]  /*87f0*/  HADD2.F32 R55, -RZ, R59.reuse.H0_H0 ;  /* 0x2000003bff377230 */ /* 0x100fe40000004100 */
[----:B------:R-:W-:Y:S02]  /*8800*/  HADD2.F32 R56, -RZ, R59.H1_H1 ;  /* 0x3000003bff387230 */ /* 0x000fe40000004100 */
[C---:B------:R-:W-:Y:S01]  /*8810*/  FMUL R4, R38.reuse, R4 ;  /* 0x0000000426047220 */ /* 0x040fe20000400000 */
[C---:B------:R-:W-:Y:S01]  /*8820*/  FMUL R5, R38.reuse, R5 ;  /* 0x0000000526057220 */ /* 0x040fe20000400000 */
[C---:B------:R-:W-:Y:S01]  /*8830*/  FMUL R6, R38.reuse, R6 ;  /* 0x0000000626067220 */ /* 0x040fe20000400000 */
[C---:B------:R-:W-:Y:S01]  /*8840*/  FMUL R7, R38.reuse, R7 ;  /* 0x0000000726077220 */ /* 0x040fe20000400000 */
[C---:B------:R-:W-:Y:S01]  /*8850*/  FFMA R4, R41.reuse, R40, R4 ;  /* 0x0000002829047223 */ /* 0x040fe20000000004 */
[C---:B------:R-:W-:Y:S01]  /*8860*/  FFMA R5, R41.reuse, R42, R5 ;  /* 0x0000002a29057223 */ /* 0x040fe20000000005 */
[C---:B------:R-:W-:Y:S01]  /*8870*/  FFMA R6, R41.reuse, R43, R6 ;  /* 0x0000002b29067223 */ /* 0x040fe20000000006 */
[----:B------:R-:W-:Y:S01]  /*8880*/  FFMA R7, R41, R44, R7 ;  /* 0x0000002c29077223 */ /* 0x000fe20000000007 */
[C---:B------:R-:W-:Y:S01]  /*8890*/  FMUL R8, R38.reuse, R8 ;  /* 0x0000000826087220 */ /* 0x040fe20000400000 */
[C---:B------:R-:W-:Y:S01]  /*88a0*/  FMUL R9, R38.reuse, R9 ;  /* 0x0000000926097220 */ /* 0x040fe20000400000 */
[----:B------:R-:W-:Y:S01]  /*88b0*/  F2FP.F16.F32.PACK_AB R100, R5, R4 ;  /* 0x000000040564723e */ /* 0x000fe200000000ff */
[C---:B------:R-:W-:Y:S01]  /*88c0*/  FMUL R0, R38.reuse, R10 ;  /* 0x0000000a26007220 */ /* 0x040fe20000400000 */
[----:B------:R-:W-:Y:S01]  /*88d0*/  F2FP.F16.F32.PACK_AB R101, R7, R6 ;  /* 0x000000060765723e */ /* 0x000fe200000000ff */
[C---:B------:R-:W-:Y:S01]  /*88e0*/  FFMA R8, R41.reuse, R45, R8 ;  /* 0x0000002d29087223 */ /* 0x040fe20000000008 */
[C---:B------:R-:W-:Y:S01]  /*88f0*/  FFMA R9, R41.reuse, R46, R9 ;  /* 0x0000002e29097223 */ /* 0x040fe20000000009 */
[----:B------:R-:W-:Y:S01]  /*8900*/  FFMA R0, R41, R47, R0 ;  /* 0x0000002f29007223 */ /* 0x000fe20000000000 */
[C---:B------:R-:W-:Y:S01]  /*8910*/  FMUL R2, R38.reuse, R11 ;  /* 0x0000000b26027220 */ /* 0x040fe20000400000 */
[C---:B------:R-:W-:Y:S01]  /*8920*/  FMUL R3, R38.reuse, R12 ;  /* 0x0000000c26037220 */ /* 0x040fe20000400000 */
[C---:B------:R-:W-:Y:S01]  /*8930*/  FMUL R10, R38.reuse, R13 ;  /* 0x0000000d260a7220 */ /* 0x040fe20000400000 */
[----:B------:R-:W-:Y:S01]  /*8940*/  F2FP.F16.F32.PACK_AB R102, R9, R8 ;  /* 0x000000080966723e */ /* 0x000fe200000000ff */
[C---:B------:R-:W-:Y:S01]  /*8950*/  FFMA R2, R41.reuse, R49, R2 ;  /* 0x0000003129027223 */ /* 0x040fe20000000002 */
[C---:B------:R-:W-:Y:S01]  /*8960*/  FFMA R3, R41.reuse, R48, R3 ;  /* 0x0000003029037223 */ /* 0x040fe20000000003 */
[C---:B------:R-:W-:Y:S01]  /*8970*/  FFMA R10, R41.reuse, R51, R10 ;  /* 0x00000033290a7223 */ /* 0x040fe2000000000a */
[C---:B------:R-:W-:Y:S01]  /*8980*/  FMUL R11, R38.reuse, R14 ;  /* 0x0000000e260b7220 */ /* 0x040fe20000400000 */
[C---:B------:R-:W-:Y:S01]  /*8990*/  FMUL R15, R38.reuse, R15 ;  /* 0x0000000f260f7220 */ /* 0x040fe20000400000 */
[C---:B------:R-:W-:Y:S01]  /*89a0*/  FMUL R12, R38.reuse, R16 ;  /* 0x00000010260c7220 */ /* 0x040fe20000400000 */
[C---:B------:R-:W-:Y:S01]  /*89b0*/  FMUL R13, R38.reuse, R17 ;  /* 0x00000011260d7220 */ /* 0x040fe20000400000 */
[C---:B------:R-:W-:Y:S01]  /*89c0*/  FFMA R11, R41.reuse, R50, R11 ;  /* 0x00000032290b7223 */ /* 0x040fe2000000000b */
[C---:B------:R-:W-:Y:S01]  /*89d0*/  FMUL R14, R38.reuse, R18 ;  /* 0x00000012260e7220 */ /* 0x040fe20000400000 */
[C---:B------:R-:W-:Y:S01]  /*89e0*/  FFMA R15, R41.reuse, R52, R15 ;  /* 0x00000034290f7223 */ /* 0x040fe2000000000f */
[--C-:B------:R-:W-:Y:S02]  /*89f0*/  HADD2.F32 R57, -RZ, R64.reuse.H0_H0 ;  /* 0x20000040ff397230 */ /* 0x100fe40000004100 */
[----:B------:R-:W-:Y:S01]  /*8a00*/  FMUL R19, R38, R19 ;  /* 0x0000001326137220 */ /* 0x000fe20000400000 */
[----:B------:R-:W-:Y:S01]  /*8a10*/  F2FP.F16.F32.PACK_AB R103, R2, R0 ;  /* 0x000000000267723e */ /* 0x000fe200000000ff */
[C---:B------:R-:W-:Y:S01]  /*8a20*/  FFMA R12, R41.reuse, R53, R12 ;  /* 0x00000035290c7223 */ /* 0x040fe2000000000c */
[----:B------:R-:W-:Y:S02]  /*8a30*/  HADD2.F32 R58, -RZ, R64.H1_H1 ;  /* 0x30000040ff3a7230 */ /* 0x000fe40000004100 */
[C---:B------:R-:W-:Y:S01]  /*8a40*/  FMUL R16, R38.reuse, R20 ;  /* 0x0000001426107220 */ /* 0x040fe20000400000 */
[C---:B------:R-:W-:Y:S01]  /*8a50*/  FFMA R13, R41.reuse, R54, R13 ;  /* 0x00000036290d7223 */ /* 0x040fe2000000000d */
[----:B------:R1:W-:Y:S01]  /*8a60*/  STS.128 [R93+0x6000], R100 ;  /* 0x006000645d007388 */ /* 0x0003e20000000c00 */
[--C-:B------:R-:W-:Y:S02]  /*8a70*/  HADD2.F32 R59, -RZ, R65.reuse.H0_H0 ;  /* 0x20000041ff3b7230 */ /* 0x100fe40000004100 */
[C---:B------:R-:W-:Y:S01]  /*8a80*/  FMUL R17, R38.reuse, R21 ;  /* 0x0000001526117220 */ /* 0x040fe20000400000 */
[C---:B------:R-:W-:Y:S01]  /*8a90*/  FFMA R14, R41.reuse, R55, R14 ;  /* 0x00000037290e7223 */ /* 0x040fe2000000000e */
[----:B------:R-:W-:Y:S02]  /*8aa0*/  HADD2.F32 R60, -RZ, R65.H1_H1 ;  /* 0x30000041ff3c7230 */ /* 0x000fe40000004100 */
[C---:B------:R-:W-:Y:S01]  /*8ab0*/  FMUL R18, R38.reuse, R22 ;  /* 0x0000001626127220 */ /* 0x040fe20000400000 */
[C---:B------:R-:W-:Y:S01]  /*8ac0*/  FFMA R19, R41.reuse, R56, R19 ;  /* 0x0000003829137223 */ /* 0x040fe20000000013 */
        /* <DEDUP_REMOVED lines=13> */
[----:B------:R-:W-:Y:S01]  /*8ba0*/  FMUL R27, R38, R27 ;  /* 0x0000001b261b7220 */ /* 0x000fe20000400000 */
[----:B------:R-:W-:Y:S01]  /*8bb0*/  F2FP.F16.F32.PACK_AB R104, R10, R3 ;  /* 0x000000030a68723e */ /* 0x000fe200000000ff */
[----:B------:R-:W-:Y:S01]  /*8bc0*/  FFMA R20, R41, R61, R20 ;  /* 0x0000003d29147223 */ /* 0x000fe20000000014 */
[----:B------:R-:W-:Y:S01]  /*8bd0*/  F2FP.F16.F32.PACK_AB R105, R15, R11 ;  /* 0x0000000b0f69723e */ /* 0x000fe200000000ff */
[----:B------:R-:W-:Y:S01]  /*8be0*/  HADD2.F32 R66, -RZ, R72.H1_H1 ;  /* 0x30000048ff427230 */ /* 0x000fe20000004100 */
[----:B------:R-:W-:Y:S01]  /*8bf0*/  F2FP.F16.F32.PACK_AB R106, R13, R12 ;  /* 0x0000000c0d6a723e */ /* 0x000fe200000000ff */
[C---:B------:R-:W-:Y:S01]  /*8c00*/  FMUL R24, R38.reuse, R28 ;  /* 0x0000001c26187220 */ /* 0x040fe20000400000 */
[----:B------:R-:W-:Y:S01]  /*8c10*/  F2FP.F16.F32.PACK_AB R107, R19, R14 ;  /* 0x0000000e136b723e */ /* 0x000fe200000000ff */
[C---:B------:R-:W-:Y:S01]  /*8c20*/  FFMA R21, R41.reuse, R62, R21 ;  /* 0x0000003e29157223 */ /* 0x040fe20000000015 */
[--C-:B------:R-:W-:Y:S02]  /*8c30*/  HADD2.F32 R67, -RZ, R73.reuse.H0_H0 ;  /* 0x20000049ff437230 */ /* 0x100fe40000004100 */
[C---:B------:R-:W-:Y:S01]  /*8c40*/  FMUL R25, R38.reuse, R29 ;  /* 0x0000001d26197220 */ /* 0x040fe20000400000 */
[C---:B------:R-:W-:Y:S01]  /*8c50*/  FFMA R22, R41.reuse, R63, R22 ;  /* 0x0000003f29167223 */ /* 0x040fe20000000016 */
[----:B------:R1:W-:Y:S01]  /*8c60*/  STS.128 [R92+0x6010], R104 ;  /* 0x006010685c007388 */ /* 0x0003e20000000c00 */
        /* <DEDUP_REMOVED lines=48> */
.L_x_131:
[----:B------:R-:W-:Y:S05]  /*8f70*/  BSYNC.RECONVERGENT B0 ;  /* 0x0000000000007941 */ /* 0x000fea0003800200 */
.L_x_130:
[----:B------:R-:W-:Y:S01]  /*8f80*/  BAR.SYNC.DEFER_BLOCKING 0x1, 0x80 ;  /* 0x0042000000007b1d */ /* 0x000fe20000010000 */
[----:B------:R-:W-:Y:S01]  /*8f90*/  UISETP.NE.AND UP0, UPT, UR52, -0x4, UPT ;  /* 0xfffffffc3400788c */ /* 0x000fe2000bf05270 */
[----:B------:R-:W-:Y:S08]  /*8fa0*/  IADD3 R0, PT, PT, R36, 0x1, RZ ;  /* 0x0000000124007810 */ /* 0x000ff00007ffe0ff */
[----:B------:R-:W-:Y:S05]  /*8fb0*/  BRA.U !UP0, `(.L_x_132) ;  /* 0x0000000108287547 */ /* 0x000fea000b800000 */
[----:B------:R-:W-:Y:S01]  /*8fc0*/  ISETP.NE.AND P0, PT, R98, RZ, PT ;  /* 0x000000ff6200720c */ /* 0x000fe20003f05270 */
[----:B------:R-:W-:Y:S01]  /*8fd0*/  IMAD.U32 R3, RZ, RZ, UR46 ;  /* 0x0000002eff037e24 */ /* 0x000fe2000f8e00ff */
[----:B------:R-:W-:Y:S01]  /*8fe0*/  UIADD3 UR4, UPT, UPT, UR46, 0x1, URZ ;  /* 0x000000012e047890 */ /* 0x000fe2000fffe0ff */
[----:B------:R-:W-:Y:S03]  /*8ff0*/  IMAD.U32 R2, RZ, RZ, UR47 ;  /* 0x0000002fff027e24 */ /* 0x000fe6000f8e00ff */
[----:B------:R-:W-:Y:S04]  /*9000*/  UISETP.NE.AND UP0, UPT, UR4, 0x4, UPT ;  /* 0x000000040400788c */ /* 0x000fe8000bf05270 */
[----:B------:R-:W-:Y:S03]  /*9010*/  USEL UR46, UR4, URZ, UP0 ;  /* 0x000000ff042e7287 */ /* 0x000fe60008000000 */
[----:B------:R-:W-:Y:S05]  /*9020*/  @P0 LEA R3, R3, UR44, 0x3 ;  /* 0x0000002c03030c11 */ /* 0x000fea000f8e18ff */
[----:B------:R-:W-:Y:S05]  /*9030*/  @P0 VIADD R3, R3, 0x60 ;  /* 0x0000006003030836 */ /* 0x000fea0000000000 */
[----:B------:R-:W-:Y:S04]  /*9040*/  @P0 PRMT R2, R2, 0x654, R3 ;  /* 0x0000065402020816 */ /* 0x000fe80000000003 */
[----:B------:R3:W-:Y:S03]  /*9050*/  @P0 SYNCS.ARRIVE.TRANS64.RED.A1T0 RZ, [R2+URZ], RZ ;  /* 0x000000ff02ff09a7 */ /* 0x0007e600081004ff */
.L_x_132:
[----:B------:R-:W-:Y:S01]  /*9060*/  R2UR UR4, R82 ;  /* 0x00000000520472ca */ /* 0x000fe200000e0000 */
[----:B------:R-:W-:Y:S01]  /*9070*/  UISETP.NE.AND UP0, UPT, UR62, URZ, UPT ;  /* 0x000000ff3e00728c */ /* 0x000fe2000bf05270 */
[----:B------:R-:W-:Y:S01]  /*9080*/  ISETP.NE.AND P0, PT, R86, 0x2, PT ;  /* 0x000000025600780c */ /* 0x000fe20003f05270 */
[----:B------:R-:W-:Y:S01]  /*9090*/  UIADD3 UR20, UPT, UPT, UR37, UR63, URZ ;  /* 0x0000003f25147290 */ /* 0x000fe2000fffe0ff */
[----:B------:R-:W-:Y:S01]  /*90a0*/  ISETP.NE.AND P1, PT, R0, 0x4, PT ;  /* 0x000000040000780c */ /* 0x000fe20003f25270 */
[----:B------:R-:W-:Y:S01]  /*90b0*/  UIADD3 UR52, UPT, UPT, UR52, 0x4, URZ ;  /* 0x0000000434347890 */ /* 0x000fe2000fffe0ff */
[----:B------:R-:W-:Y:S01]  /*90c0*/  SEL R3, RZ, 0x1, P0 ;  /* 0x00000001ff037807 */ /* 0x000fe20000000000 */
[----:B------:R-:W-:Y:S01]  /*90d0*/  UMOV UR36, UR61 ;  /* 0x0000003d00247c82 */ /* 0x000fe20008000000 */
[----:B---3--:R-:W-:Y:S02]  /*90e0*/  SEL R2, RZ, 0x1, P1 ;  /* 0x00000001ff027807 */ /* 0x008fe40000800000 */
[----:B------:R-:W-:Y:S02]  /*90f0*/  LOP3.LUT R88, R88, R3, RZ, 0x3c, !PT ;  /* 0x0000000358587212 */ /* 0x000fe400078e3cff */
[----:B------:R-:W-:Y:S01]  /*9100*/  LOP3.LUT R89, R89, R2, RZ, 0x3c, !PT ;  /* 0x0000000259597212 */ /* 0x000fe200078e3cff */
[----:B------:R-:W-:Y:S01]  /*9110*/  UIADD3 UR16, UPT, UPT, UR38, UR4, URZ ;  /* 0x0000000426107290 */ /* 0x000fe2000fffe0ff */
[----:B------:R-:W-:Y:S02]  /*9120*/  SEL R86, R86, RZ, P0 ;  /* 0x000000ff56567207 */ /* 0x000fe40000000000 */
[----:B------:R-:W-:Y:S01]  /*9130*/  SEL R36, R0, RZ, P1 ;  /* 0x000000ff00247207 */ /* 0x000fe20000800000 */
[----:B------:R-:W-:Y:S08]  /*9140*/  BRA.U UP0, `(.L_x_133) ;  /* 0xffffffbd00dc7547 */ /* 0x000ff0000b83ffff */
[----:B------:R-:W-:-:S13]  /*9150*/  R2UR UR4, R83 ;  /* 0x00000000530472ca */ /* 0x000fda00000e0000 */
[----:B------:R-:W-:-:S09]  /*9160*/  UISETP.NE.AND UP0, UPT, UR4, URZ, UPT ;  /* 0x000000ff0400728c */ /* 0x000fd2000bf05270 */
[----:B------:R-:W-:Y:S05]  /*9170*/  BRA.U !UP0, `(.L_x_134) ;  /* 0x0000000108487547 */ /* 0x000fea000b800000 */
[----:B------:R-:W3:Y:S02]  /*9180*/  LDCU.64 UR4, c[0x0][0x890] ;  /* 0x00011200ff0477ac */ /* 0x000ee40008000a00 */
[----:B---3--:R-:W-:-:S04]  /*9190*/  UISETP.NE.U32.AND UP0, UPT, UR4, URZ, UPT ;  /* 0x000000ff0400728c */ /* 0x008fc8000bf05070 */
[----:B------:R-:W-:-:S09]  /*91a0*/  UISETP.NE.AND.EX UP0, UPT, UR5, URZ, UPT, UP0 ;  /* 0x000000ff0500728c */ /* 0x000fd2000bf05300 */
[----:B------:R-:W-:Y:S05]  /*91b0*/  BRA.U UP0, `(.L_x_135) ;  /* 0x00000001000c7547 */ /* 0x000fea000b800000 */
[----:B------:R-:W-:-:S13]  /*91c0*/  FSETP.NEU.AND P0, PT, R41, RZ, PT ;  /* 0x000000ff2900720b */ /* 0x000fda0003f0d000 */
[----:B------:R-:W-:Y:S05]  /*91d0*/  @!P0 EXIT ;  /* 0x000000000000894d */ /* 0x000fea0003800000 */
[----:B------:R-:W-:Y:S05]  /*91e0*/  BRA `(.L_x_134) ;  /* 0x00000000002c7947 */ /* 0x000fea0003800000 */
.L_x_135:
[----:B------:R-:W-:Y:S01]  /*91f0*/  ISETP.NE.AND P0, PT, R85, RZ, PT ;  /* 0x000000ff5500720c */ /* 0x000fe20003f05270 */
[----:B------:R-:W-:-:S12]  /*9200*/  BSSY.RECONVERGENT B0, `(.L_x_134) ;  /* 0x0000009000007945 */ /* 0x000fd80003800200 */
[----:B------:R-:W-:Y:S05]  /*9210*/  @P0 BRA `(.L_x_136) ;  /* 0x0000000000140947 */ /* 0x000fea0003800000 */
[----:B------:R-:W3:Y:S02]  /*9220*/  LDCU.64 UR4, c[0x0][0x888] ;  /* 0x00011100ff0477ac */ /* 0x000ee40008000a00 */
[----:B---3--:R-:W-:-:S04]  /*9230*/  ISETP.NE.U32.AND P0, PT, RZ, UR4, PT ;  /* 0x00000004ff007c0c */ /* 0x008fc8000bf05070 */
[----:B------:R-:W-:-:S13]  /*9240*/  ISETP.NE.AND.EX P0, PT, RZ, UR5, PT, P0 ;  /* 0x00000005ff007c0c */ /* 0x000fda000bf05300 */
[----:B------:R-:W-:Y:S05]  /*9250*/  @!P0 EXIT ;  /* 0x000000000000894d */ /* 0x000fea0003800000 */
[----:B------:R-:W-:Y:S05]  /*9260*/  BRA `(.L_x_137) ;  /* 0x0000000000087947 */ /* 0x000fea0003800000 */
.L_x_136:
[----:B------:R-:W-:-:S13]  /*9270*/  FSETP.NEU.AND P0, PT, R41, RZ, PT ;  /* 0x000000ff2900720b */ /* 0x000fda0003f0d000 */
[----:B------:R-:W-:Y:S05]  /*9280*/  @!P0 EXIT ;  /* 0x000000000000894d */ /* 0x000fea0003800000 */
.L_x_137:
[----:B------:R-:W-:Y:S05]  /*9290*/  BSYNC.RECONVERGENT B0 ;  /* 0x0000000000007941 */ /* 0x000fea0003800200 */
.L_x_134:
[----:B------:R-:W-:Y:S01]  /*92a0*/  ULEA UR4, UR46, UR44, 0x3 ;  /* 0x0000002c2e047291 */ /* 0x000fe2000f8e18ff */
[----:B------:R-:W-:-:S04]  /*92b0*/  DEPBAR.LE SB0, 0x0 ;  /* 0x000080000000791a */ /* 0x000fc80000000000 */
[----:B------:R-:W-:-:S04]  /*92c0*/  UIADD3 UR4, UPT, UPT, UR4, 0x60, URZ ;  /* 0x0000006004047890 */ /* 0x000fc8000fffe0ff */
[----:B------:R-:W-:-:S09]  /*92d0*/  UPRMT UR4, UR47, 0x654, UR4 ;  /* 0x000006542f047896 */ /* 0x000fd20008000004 */
[----:B------:R-:W-:Y:S01]  /*92e0*/  SYNCS.ARRIVE.TRANS64.RED.A1T0 RZ, [UR4], RZ ;  /* 0x000000ffffff79a7 */ /* 0x000fe20008100404 */
[----:B------:R-:W-:Y:S05]  /*92f0*/  EXIT ;  /* 0x000000000000794d */ /* 0x000fea0003800000 */
.L_x_24:
[----:B--2---:R2:W3:Y:S02]  /*9300*/  SYNCS.PHASECHK.TRANS64.TRYWAIT P0, [R3+URZ+0x100], R2 ;  /* 0x00010002030075a7 */ /* 0x0044e400080011ff */
[----:B---3--:R-:W-:Y:S05]  /*9310*/  @!P0 NANOSLEEP.SYNCS 0x989680 ;  /* 0x009896800000895d */ /* 0x008fea0003900000 */
[----:B------:R-:W3:Y:S02]  /*9320*/  @!P0 SYNCS.PHASECHK.TRANS64 P0, [R3+URZ+0x100], R2 ;  /* 0x00010002030085a7 */ /* 0x000ee400080010ff */
[----:B---3--:R-:W-:Y:S05]  /*9330*/  @!P0 BRA `(.L_x_24) ;  /* 0xfffffffc00f08947 */ /* 0x008fea000383ffff */
[----:B------:R-:W-:Y:S05]  /*9340*/  BRA `(.L_x_138) ;  /* 0xffffff8400587947 */ /* 0x000fea000383ffff */
.L_x_27:
[----:B-1----:R-:W-:-:S07]  /*9350*/  MOV R0, UR33 ;  /* 0x0000002100007c02 */ /* 0x002fce0008000f00 */
.L_x_139:
[----:B-1----:R1:W2:Y:S02]  /*9360*/  SYNCS.PHASECHK.TRANS64.TRYWAIT P0, [R0+URZ+0x20], R3 ;  /* 0x00002003000075a7 */ /* 0x0022a400080011ff */
[----:B--2---:R-:W-:Y:S05]  /*9370*/  @!P0 NANOSLEEP.SYNCS 0x989680 ;  /* 0x009896800000895d */ /* 0x004fea0003900000 */
[----:B------:R-:W2:Y:S02]  /*9380*/  @!P0 SYNCS.PHASECHK.TRANS64 P0, [R0+URZ+0x20], R3 ;  /* 0x00002003000085a7 */ /* 0x000ea400080010ff */
[----:B--2---:R-:W-:Y:S05]  /*9390*/  @!P0 BRA `(.L_x_139) ;  /* 0xfffffffc00f08947 */ /* 0x004fea000383ffff */
[----:B------:R-:W-:Y:S05]  /*93a0*/  BRA `(.L_x_26) ;  /* 0xffffff8400a07947 */ /* 0x000fea000383ffff */
.L_x_34:
[----:B-1----:R-:W-:-:S07]  /*93b0*/  MOV R0, UR17 ;  /* 0x0000001100007c02 */ /* 0x002fce0008000f00 */
.L_x_140:
[----:B-1----:R1:W2:Y:S02]  /*93c0*/  SYNCS.PHASECHK.TRANS64.TRYWAIT P0, [R0+URZ+0x20], R3 ;  /* 0x00002003000075a7 */ /* 0x0022a400080011ff */
[----:B--2---:R-:W-:Y:S05]  /*93d0*/  @!P0 NANOSLEEP.SYNCS 0x989680 ;  /* 0x009896800000895d */ /* 0x004fea0003900000 */
[----:B------:R-:W2:Y:S02]  /*93e0*/  @!P0 SYNCS.PHASECHK.TRANS64 P0, [R0+URZ+0x20], R3 ;  /* 0x00002003000085a7 */ /* 0x000ea400080010ff */
[----:B--2---:R-:W-:Y:S05]  /*93f0*/  @!P0 BRA `(.L_x_140) ;  /* 0xfffffffc00f08947 */ /* 0x004fea000383ffff */
[----:B------:R-:W-:Y:S05]  /*9400*/  BRA `(.L_x_33) ;  /* 0xffffff88005c7947 */ /* 0x000fea000383ffff */
.L_x_39:
[----:B-1----:R1:W2:Y:S02]  /*9410*/  SYNCS.PHASECHK.TRANS64.TRYWAIT P0, [R3+URZ+0x90], R0 ;  /* 0x00009000030075a7 */ /* 0x0022a400080011ff */
[----:B--2---:R-:W-:Y:S05]  /*9420*/  @!P0 NANOSLEEP.SYNCS 0x989680 ;  /* 0x009896800000895d */ /* 0x004fea0003900000 */
[----:B------:R-:W2:Y:S02]  /*9430*/  @!P0 SYNCS.PHASECHK.TRANS64 P0, [R3+URZ+0x90], R0 ;  /* 0x00009000030085a7 */ /* 0x000ea400080010ff */
[----:B--2---:R-:W-:Y:S05]  /*9440*/  @!P0 BRA `(.L_x_39) ;  /* 0xfffffffc00f08947 */ /* 0x004fea000383ffff */
[----:B------:R-:W-:Y:S05]  /*9450*/  BRA `(.L_x_141) ;  /* 0xffffff8c00007947 */ /* 0x000fea000383ffff */
.L_x_43:
[----:B-1----:R-:W-:-:S07]  /*9460*/  MOV R0, UR4 ;  /* 0x0000000400007c02 */ /* 0x002fce0008000f00 */
.L_x_142:
[----:B-1----:R1:W2:Y:S02]  /*9470*/  SYNCS.PHASECHK.TRANS64.TRYWAIT P0, [R0+URZ], R3 ;  /* 0x00000003000075a7 */ /* 0x0022a400080011ff */
[----:B--2---:R-:W-:Y:S05]  /*9480*/  @!P0 NANOSLEEP.SYNCS 0x989680 ;  /* 0x009896800000895d */ /* 0x004fea0003900000 */
[----:B------:R-:W2:Y:S02]  /*9490*/  @!P0 SYNCS.PHASECHK.TRANS64 P0, [R0+URZ], R3 ;  /* 0x00000003000085a7 */ /* 0x000ea400080010ff */
[----:B--2---:R-:W-:Y:S05]  /*94a0*/  @!P0 BRA `(.L_x_142) ;  /* 0xfffffffc00f08947 */ /* 0x004fea000383ffff */
[----:B------:R-:W-:Y:S05]  /*94b0*/  BRA `(.L_x_143) ;  /* 0xffffff9000a87947 */ /* 0x000fea000383ffff */
.L_x_44:
[----:B------:R-:W-:-:S07]  /*94c0*/  MOV R0, UR5 ;  /* 0x0000000500007c02 */ /* 0x000fce0008000f00 */
.L_x_144:
[----:B-1----:R1:W2:Y:S02]  /*94d0*/  SYNCS.PHASECHK.TRANS64.TRYWAIT P0, [R0+URZ], R3 ;  /* 0x00000003000075a7 */ /* 0x0022a400080011ff */
[----:B--2---:R-:W-:Y:S05]  /*94e0*/  @!P0 NANOSLEEP.SYNCS 0x989680 ;  /* 0x009896800000895d */ /* 0x004fea0003900000 */
[----:B------:R-:W2:Y:S02]  /*94f0*/  @!P0 SYNCS.PHASECHK.TRANS64 P0, [R0+URZ], R3 ;  /* 0x00000003000085a7 */ /* 0x000ea400080010ff */
[----:B--2---:R-:W-:Y:S05]  /*9500*/  @!P0 BRA `(.L_x_144) ;  /* 0xfffffffc00f08947 */ /* 0x004fea000383ffff */
[----:B------:R-:W-:Y:S05]  /*9510*/  BRA `(.L_x_145) ;  /* 0xffffff9000b47947 */ /* 0x000fea000383ffff */
.L_x_45:
[----:B------:R-:W-:-:S07]  /*9520*/  MOV R0, UR5 ;  /* 0x0000000500007c02 */ /* 0x000fce0008000f00 */
.L_x_146:
[----:B-1----:R1:W2:Y:S02]  /*9530*/  SYNCS.PHASECHK.TRANS64.TRYWAIT P0, [R0+URZ], R3 ;  /* 0x00000003000075a7 */ /* 0x0022a400080011ff */
[----:B--2---:R-:W-:Y:S05]  /*9540*/  @!P0 NANOSLEEP.SYNCS 0x989680 ;  /* 0x009896800000895d */ /* 0x004fea0003900000 */
[----:B------:R-:W2:Y:S02]  /*9550*/  @!P0 SYNCS.PHASECHK.TRANS64 P0, [R0+URZ], R3 ;  /* 0x00000003000085a7 */ /* 0x000ea400080010ff */
[----:B--2---:R-:W-:Y:S05]  /*9560*/  @!P0 BRA `(.L_x_146) ;  /* 0xfffffffc00f08947 */ /* 0x004fea000383ffff */
[----:B------:R-:W-:Y:S05]  /*9570*/  BRA `(.L_x_147) ;  /* 0xffffff9000c07947 */ /* 0x000fea000383ffff */
.L_x_48:
[----:B-1----:R1:W2:Y:S02]  /*9580*/  SYNCS.PHASECHK.TRANS64.TRYWAIT P0, [R2+URZ+0xf0], R5 ;  /* 0x0000f005020075a7 */ /* 0x0022a400080011ff */
[----:B--2---:R-:W-:Y:S05]  /*9590*/  @!P0 NANOSLEEP.SYNCS 0x989680 ;  /* 0x009896800000895d */ /* 0x004fea0003900000 */
[----:B------:R-:W2:Y:S02]  /*95a0*/  @!P0 SYNCS.PHASECHK.TRANS64 P0, [R2+URZ+0xf0], R5 ;  /* 0x0000f005020085a7 */ /* 0x000ea400080010ff */
[----:B--2---:R-:W-:Y:S05]  /*95b0*/  @!P0 BRA `(.L_x_48) ;  /* 0xfffffffc00f08947 */ /* 0x004fea000383ffff */
[----:B------:R-:W-:Y:S05]  /*95c0*/  BRA `(.L_x_148) ;  /* 0xffffff94001c7947 */ /* 0x000fea000383ffff */
.L_x_49:
[----:B------:R-:W-:-:S07]  /*95d0*/  MOV R2, UR4 ;  /* 0x0000000400027c02 */ /* 0x000fce0008000f00 */
.L_x_149:
[----:B-1----:R1:W2:Y:S02]  /*95e0*/  SYNCS.PHASECHK.TRANS64.TRYWAIT P0, [R2+URZ+0xa0], R5 ;  /* 0x0000a005020075a7 */ /* 0x0022a400080011ff */
[----:B--2---:R-:W-:Y:S05]  /*95f0*/  @!P0 NANOSLEEP.SYNCS 0x989680 ;  /* 0x009896800000895d */ /* 0x004fea0003900000 */
[----:B------:R-:W2:Y:S02]  /*9600*/  @!P0 SYNCS.PHASECHK.TRANS64 P0, [R2+URZ+0xa0], R5 ;  /* 0x0000a005020085a7 */ /* 0x000ea400080010ff */
[----:B--2---:R-:W-:Y:S05]  /*9610*/  @!P0 BRA `(.L_x_149) ;  /* 0xfffffffc00f08947 */ /* 0x004fea000383ffff */
[----:B------:R-:W-:Y:S05]  /*9620*/  BRA `(.L_x_150) ;  /* 0xffffff94002c7947 */ /* 0x000fea000383ffff */
.L_x_50:
[----:B-1----:R1:W2:Y:S02]  /*9630*/  SYNCS.PHASECHK.TRANS64.TRYWAIT P1, [R2+URZ+0x90], R5 ;  /* 0x00009005020075a7 */ /* 0x0022a400080211ff */
[----:B--2---:R-:W-:Y:S05]  /*9640*/  @!P1 NANOSLEEP.SYNCS 0x989680 ;  /* 0x009896800000995d */ /* 0x004fea0003900000 */
[----:B------:R-:W2:Y:S02]  /*9650*/  @!P1 SYNCS.PHASECHK.TRANS64 P1, [R2+URZ+0x90], R5 ;  /* 0x00009005020095a7 */ /* 0x000ea400080210ff */
[----:B--2---:R-:W-:Y:S05]  /*9660*/  @!P1 BRA `(.L_x_50) ;  /* 0xfffffffc00f09947 */ /* 0x004fea000383ffff */
[----:B------:R-:W-:Y:S05]  /*9670*/  BRA `(.L_x_151) ;  /* 0xffffff94005c7947 */ /* 0x000fea000383ffff */
.L_x_53:
[----:B------:R-:W-:-:S07]  /*9680*/  MOV R0, UR4 ;  /* 0x0000000400007c02 */ /* 0x000fce0008000f00 */
.L_x_152:
[----:B-1----:R1:W2:Y:S02]  /*9690*/  SYNCS.PHASECHK.TRANS64.TRYWAIT P0, [R0+URZ+0xa0], R3 ;  /* 0x0000a003000075a7 */ /* 0x0022a400080011ff */
[----:B--2---:R-:W-:Y:S05]  /*96a0*/  @!P0 NANOSLEEP.SYNCS 0x989680 ;  /* 0x009896800000895d */ /* 0x004fea0003900000 */
[----:B------:R-:W2:Y:S02]  /*96b0*/  @!P0 SYNCS.PHASECHK.TRANS64 P0, [R0+URZ+0xa0], R3 ;  /* 0x0000a003000085a7 */ /* 0x000ea400080010ff */
[----:B--2---:R-:W-:Y:S05]  /*96c0*/  @!P0 BRA `(.L_x_152) ;  /* 0xfffffffc00f08947 */ /* 0x004fea000383ffff */
[----:B------:R-:W-:Y:S05]  /*96d0*/  BRA `(.L_x_52) ;  /* 0xffffff9400b07947 */ /* 0x000fea000383ffff */
.L_x_60:
[----:B-1----:R1:W2:Y:S02]  /*96e0*/  SYNCS.PHASECHK.TRANS64.TRYWAIT P1, [R0+URZ+0x90], R5 ;  /* 0x00009005000075a7 */ /* 0x0022a400080211ff */
[----:B--2---:R-:W-:Y:S05]  /*96f0*/  @!P1 NANOSLEEP.SYNCS 0x989680 ;  /* 0x009896800000995d */ /* 0x004fea0003900000 */
[----:B------:R-:W2:Y:S02]  /*9700*/  @!P1 SYNCS.PHASECHK.TRANS64 P1, [R0+URZ+0x90], R5 ;  /* 0x00009005000095a7 */ /* 0x000ea400080210ff */
[----:B--2---:R-:W-:Y:S05]  /*9710*/  @!P1 BRA `(.L_x_60) ;  /* 0xfffffffc00f09947 */ /* 0x004fea000383ffff */
[----:B------:R-:W-:Y:S05]  /*9720*/  BRA `(.L_x_153) ;  /* 0xffffff9c00147947 */ /* 0x000fea000383ffff */
.L_x_61:
[----:B------:R-:W-:-:S07]  /*9730*/  MOV R3, UR22 ;  /* 0x0000001600037c02 */ /* 0x000fce0008000f00 */
.L_x_154:
[----:B-1----:R1:W2:Y:S02]  /*9740*/  SYNCS.PHASECHK.TRANS64.TRYWAIT P0, [R3+URZ+0xd0], R0 ;  /* 0x0000d000030075a7 */ /* 0x0022a400080011ff */
[----:B--2---:R-:W-:Y:S05]  /*9750*/  @!P0 NANOSLEEP.SYNCS 0x989680 ;  /* 0x009896800000895d */ /* 0x004fea0003900000 */
[----:B------:R-:W2:Y:S02]  /*9760*/  @!P0 SYNCS.PHASECHK.TRANS64 P0, [R3+URZ+0xd0], R0 ;  /* 0x0000d000030085a7 */ /* 0x000ea400080010ff */
[----:B--2---:R-:W-:Y:S05]  /*9770*/  @!P0 BRA `(.L_x_154) ;  /* 0xfffffffc00f08947 */ /* 0x004fea000383ffff */
[----:B------:R-:W-:Y:S05]  /*9780*/  BRA `(.L_x_155) ;  /* 0xffffff9c004c7947 */ /* 0x000fea000383ffff */
.L_x_64:
[----:B------:R-:W-:Y:S07]  /*9790*/  MOV R0, UR5 ;  /* 0x0000000500007c02 */ /* 0x000fee0008000f00 */
.L_x_156:
[----:B-1----:R1:W2:Y:S02]  /*97a0*/  SYNCS.PHASECHK.TRANS64.TRYWAIT P0, [R0+URZ], R3 ;  /* 0x00000003000075a7 */ /* 0x0022a400080011ff */
[----:B--2---:R-:W-:Y:S05]  /*97b0*/  @!P0 NANOSLEEP.SYNCS 0x989680 ;  /* 0x009896800000895d */ /* 0x004fea0003900000 */
[----:B------:R-:W2:Y:S02]  /*97c0*/  @!P0 SYNCS.PHASECHK.TRANS64 P0, [R0+URZ], R3 ;  /* 0x00000003000085a7 */ /* 0x000ea400080010ff */
[----:B--2---:R-:W-:Y:S05]  /*97d0*/  @!P0 BRA `(.L_x_156) ;  /* 0xfffffffc00f08947 */ /* 0x004fea000383ffff */
[----:B------:R-:W-:Y:S05]  /*97e0*/  BRA `(.L_x_63) ;  /* 0xffffff9c00687947 */ /* 0x000fea000383ffff */
.L_x_67:
[----:B------:R-:W-:-:S07]  /*97f0*/  MOV R0, UR4 ;  /* 0x0000000400007c02 */ /* 0x000fce0008000f00 */
.L_x_157:
[----:B--2---:R2:W4:Y:S02]  /*9800*/  SYNCS.PHASECHK.TRANS64.TRYWAIT P0, [R0+URZ], R3 ;  /* 0x00000003000075a7 */ /* 0x00452400080011ff */
[----:B----4-:R-:W-:Y:S05]  /*9810*/  @!P0 NANOSLEEP.SYNCS 0x989680 ;  /* 0x009896800000895d */ /* 0x010fea0003900000 */
[----:B------:R-:W4:Y:S02]  /*9820*/  @!P0 SYNCS.PHASECHK.TRANS64 P0, [R0+URZ], R3 ;  /* 0x00000003000085a7 */ /* 0x000f2400080010ff */
[----:B----4-:R-:W-:Y:S05]  /*9830*/  @!P0 BRA `(.L_x_157) ;  /* 0xfffffffc00f08947 */ /* 0x010fea000383ffff */
[----:B------:R-:W-:Y:S05]  /*9840*/  BRA `(.L_x_158) ;  /* 0xffffffa0001c7947 */ /* 0x000fea000383ffff */
.L_x_68:
[----:B------:R-:W-:-:S07]  /*9850*/  MOV R0, UR5 ;  /* 0x0000000500007c02 */ /* 0x000fce0008000f00 */
.L_x_159:
[----:B-1----:R1:W2:Y:S02]  /*9860*/  SYNCS.PHASECHK.TRANS64.TRYWAIT P0, [R0+URZ], R3 ;  /* 0x00000003000075a7 */ /* 0x0022a400080011ff */
[----:B--2---:R-:W-:Y:S05]  /*9870*/  @!P0 NANOSLEEP.SYNCS 0x989680 ;  /* 0x009896800000895d */ /* 0x004fea0003900000 */
[----:B------:R-:W2:Y:S02]  /*9880*/  @!P0 SYNCS.PHASECHK.TRANS64 P0, [R0+URZ], R3 ;  /* 0x00000003000085a7 */ /* 0x000ea400080010ff */
[----:B--2---:R-:W-:Y:S05]  /*9890*/  @!P0 BRA `(.L_x_159) ;  /* 0xfffffffc00f08947 */ /* 0x004fea000383ffff */
[----:B------:R-:W-:Y:S05]  /*98a0*/  BRA `(.L_x_160) ;  /* 0xffffffa000287947 */ /* 0x000fea000383ffff */
.L_x_69:
[----:B------:R-:W-:-:S07]  /*98b0*/  MOV R0, UR5 ;  /* 0x0000000500007c02 */ /* 0x000fce0008000f00 */
.L_x_161:
[----:B-1----:R1:W2:Y:S02]  /*98c0*/  SYNCS.PHASECHK.TRANS64.TRYWAIT P0, [R0+URZ], R3 ;  /* 0x00000003000075a7 */ /* 0x0022a400080011ff */
[----:B--2---:R-:W-:Y:S05]  /*98d0*/  @!P0 NANOSLEEP.SYNCS 0x989680 ;  /* 0x009896800000895d */ /* 0x004fea0003900000 */
[----:B------:R-:W2:Y:S02]  /*98e0*/  @!P0 SYNCS.PHASECHK.TRANS64 P0, [R0+URZ], R3 ;  /* 0x00000003000085a7 */ /* 0x000ea400080010ff */
[----:B--2---:R-:W-:Y:S05]  /*98f0*/  @!P0 BRA `(.L_x_161) ;  /* 0xfffffffc00f08947 */ /* 0x004fea000383ffff */
[----:B------:R-:W-:Y:S05]  /*9900*/  BRA `(.L_x_162) ;  /* 0xffffffa000347947 */ /* 0x000fea000383ffff */
.L_x_70:
[----:B------:R-:W-:-:S07]  /*9910*/  MOV R0, UR4 ;  /* 0x0000000400007c02 */ /* 0x000fce0008000f00 */
.L_x_163:
[----:B-1----:R1:W2:Y:S02]  /*9920*/  SYNCS.PHASECHK.TRANS64.TRYWAIT P0, [R0+URZ], R3 ;  /* 0x00000003000075a7 */ /* 0x0022a400080011ff */
[----:B--2---:R-:W-:Y:S05]  /*9930*/  @!P0 NANOSLEEP.SYNCS 0x989680 ;  /* 0x009896800000895d */ /* 0x004fea0003900000 */
[----:B------:R-:W2:Y:S02]  /*9940*/  @!P0 SYNCS.PHASECHK.TRANS64 P0, [R0+URZ], R3 ;  /* 0x00000003000085a7 */ /* 0x000ea400080010ff */
[----:B--2---:R-:W-:Y:S05]  /*9950*/  @!P0 BRA `(.L_x_163) ;  /* 0xfffffffc00f08947 */ /* 0x004fea000383ffff */
[----:B------:R-:W-:Y:S05]  /*9960*/  BRA `(.L_x_164) ;  /* 0xffffffa000407947 */ /* 0x000fea000383ffff */
.L_x_75:
[----:B--2---:R2:W3:Y:S02]  /*9970*/  SYNCS.PHASECHK.TRANS64.TRYWAIT P0, [R12+URZ+0x90], R9 ;  /* 0x000090090c0075a7 */ /* 0x0044e400080011ff */
[----:B---3--:R-:W-:Y:S05]  /*9980*/  @!P0 NANOSLEEP.SYNCS 0x989680 ;  /* 0x009896800000895d */ /* 0x008fea0003900000 */
[----:B------:R-:W3:Y:S02]  /*9990*/  @!P0 SYNCS.PHASECHK.TRANS64 P0, [R12+URZ+0x90], R9 ;  /* 0x000090090c0085a7 */ /* 0x000ee400080010ff */
[----:B---3--:R-:W-:Y:S05]  /*99a0*/  @!P0 BRA `(.L_x_75) ;  /* 0xfffffffc00f08947 */ /* 0x008fea000383ffff */
[----:B------:R-:W-:Y:S05]  /*99b0*/  BRA `(.L_x_165) ;  /* 0xffffffa400607947 */ /* 0x000fea000383ffff */
.L_x_78:
[----:B------:R-:W-:Y:S07]  /*99c0*/  MOV R0, UR21 ;  /* 0x0000001500007c02 */ /* 0x000fee0008000f00 */
.L_x_166:
[----:B--2---:R2:W3:Y:S02]  /*99d0*/  SYNCS.PHASECHK.TRANS64.TRYWAIT P2, [R0+URZ+0x88], R11 ;  /* 0x0000880b000075a7 */ /* 0x0044e400080411ff */
[----:B---3--:R-:W-:Y:S05]  /*99e0*/  @!P2 NANOSLEEP.SYNCS 0x989680 ;  /* 0x009896800000a95d */ /* 0x008fea0003900000 */
[----:B------:R-:W3:Y:S02]  /*99f0*/  @!P2 SYNCS.PHASECHK.TRANS64 P2, [R0+URZ+0x88], R11 ;  /* 0x0000880b0000a5a7 */ /* 0x000ee400080410ff */
[----:B---3--:R-:W-:Y:S05]  /*9a00*/  @!P2 BRA `(.L_x_166) ;  /* 0xfffffffc00f0a947 */ /* 0x008fea000383ffff */
[----:B------:R-:W-:Y:S05]  /*9a10*/  BRA `(.L_x_77) ;  /* 0xffffffa800c87947 */ /* 0x000fea000383ffff */
.L_x_81:
[----:B--2---:R-:W-:Y:S07]  /*9a20*/  MOV R0, UR21 ;  /* 0x0000001500007c02 */ /* 0x004fee0008000f00 */
.L_x_167:
[----:B--2---:R2:W3:Y:S02]  /*9a30*/  SYNCS.PHASECHK.TRANS64.TRYWAIT P0, [R0+URZ+0x60], R9 ;  /* 0x00006009000075a7 */ /* 0x0044e400080011ff */
[----:B---3--:R-:W-:Y:S05]  /*9a40*/  @!P0 NANOSLEEP.SYNCS 0x989680 ;  /* 0x009896800000895d */ /* 0x008fea0003900000 */
[----:B------:R-:W3:Y:S02]  /*9a50*/  @!P0 SYNCS.PHASECHK.TRANS64 P0, [R0+URZ+0x60], R9 ;  /* 0x00006009000085a7 */ /* 0x000ee400080010ff */
[----:B---3--:R-:W-:Y:S05]  /*9a60*/  @!P0 BRA `(.L_x_167) ;  /* 0xfffffffc00f08947 */ /* 0x008fea000383ffff */
[----:B------:R-:W-:Y:S05]  /*9a70*/  BRA `(.L_x_168) ;  /* 0xffffffac00247947 */ /* 0x000fea000383ffff */
.L_x_82:
[----:B------:R-:W-:Y:S07]  /*9a80*/  MOV R0, UR21 ;  /* 0x0000001500007c02 */ /* 0x000fee0008000f00 */
.L_x_169:
[----:B--2---:R2:W3:Y:S02]  /*9a90*/  SYNCS.PHASECHK.TRANS64.TRYWAIT P0, [R0+URZ+0x68], R9 ;  /* 0x00006809000075a7 */ /* 0x0044e400080011ff */
[----:B---3--:R-:W-:Y:S05]  /*9aa0*/  @!P0 NANOSLEEP.SYNCS 0x989680 ;  /* 0x009896800000895d */ /* 0x008fea0003900000 */
[----:B------:R-:W3:Y:S02]  /*9ab0*/  @!P0 SYNCS.PHASECHK.TRANS64 P0, [R0+URZ+0x68], R9 ;  /* 0x00006809000085a7 */ /* 0x000ee400080010ff */
[----:B---3--:R-:W-:Y:S05]  /*9ac0*/  @!P0 BRA `(.L_x_169) ;  /* 0xfffffffc00f08947 */ /* 0x008fea000383ffff */
[----:B------:R-:W-:Y:S05]  /*9ad0*/  BRA `(.L_x_170) ;  /* 0xffffffac00607947 */ /* 0x000fea000383ffff */
.L_x_83:
[----:B------:R-:W-:Y:S07]  /*9ae0*/  MOV R0, UR21 ;  /* 0x0000001500007c02 */ /* 0x000fee0008000f00 */
.L_x_171:
[----:B--2---:R2:W3:Y:S02]  /*9af0*/  SYNCS.PHASECHK.TRANS64.TRYWAIT P0, [R0+URZ+0x70], R9 ;  /* 0x00007009000075a7 */ /* 0x0044e400080011ff */
[----:B---3--:R-:W-:Y:S05]  /*9b00*/  @!P0 NANOSLEEP.SYNCS 0x989680 ;  /* 0x009896800000895d */ /* 0x008fea0003900000 */
[----:B------:R-:W3:Y:S02]  /*9b10*/  @!P0 SYNCS.PHASECHK.TRANS64 P0, [R0+URZ+0x70], R9 ;  /* 0x00007009000085a7 */ /* 0x000ee400080010ff */
[----:B---3--:R-:W-:Y:S05]  /*9b20*/  @!P0 BRA `(.L_x_171) ;  /* 0xfffffffc00f08947 */ /* 0x008fea000383ffff */
[----:B------:R-:W-:Y:S05]  /*9b30*/  BRA `(.L_x_172) ;  /* 0xffffffac00a87947 */ /* 0x000fea000383ffff */
.L_x_84:
[----:B------:R-:W-:Y:S07]  /*9b40*/  MOV R0, UR21 ;  /* 0x0000001500007c02 */ /* 0x000fee0008000f00 */
.L_x_173:
[----:B--2---:R2:W3:Y:S02]  /*9b50*/  SYNCS.PHASECHK.TRANS64.TRYWAIT P0, [R0+URZ+0x78], R9 ;  /* 0x00007809000075a7 */ /* 0x0044e400080011ff */
[----:B---3--:R-:W-:Y:S05]  /*9b60*/  @!P0 NANOSLEEP.SYNCS 0x989680 ;  /* 0x009896800000895d */ /* 0x008fea0003900000 */
[----:B------:R-:W3:Y:S02]  /*9b70*/  @!P0 SYNCS.PHASECHK.TRANS64 P0, [R0+URZ+0x78], R9 ;  /* 0x00007809000085a7 */ /* 0x000ee400080010ff */
[----:B---3--:R-:W-:Y:S05]  /*9b80*/  @!P0 BRA `(.L_x_173) ;  /* 0xfffffffc00f08947 */ /* 0x008fea000383ffff */
[----:B------:R-:W-:Y:S05]  /*9b90*/  BRA `(.L_x_174) ;  /* 0xffffffac00ec7947 */ /* 0x000fea000383ffff */
.L_x_86:
[----:B------:R-:W-:-:S07]  /*9ba0*/  MOV R0, UR21 ;  /* 0x0000001500007c02 */ /* 0x000fce0008000f00 */
.L_x_175:
[----:B---3--:R3:W4:Y:S02]  /*9bb0*/  SYNCS.PHASECHK.TRANS64.TRYWAIT P0, [R0+URZ+0x60], R3 ;  /* 0x00006003000075a7 */ /* 0x00872400080011ff */
[----:B----4-:R-:W-:Y:S05]  /*9bc0*/  @!P0 NANOSLEEP.SYNCS 0x989680 ;  /* 0x009896800000895d */ /* 0x010fea0003900000 */
[----:B------:R-:W4:Y:S02]  /*9bd0*/  @!P0 SYNCS.PHASECHK.TRANS64 P0, [R0+URZ+0x60], R3 ;  /* 0x00006003000085a7 */ /* 0x000f2400080010ff */
[----:B----4-:R-:W-:Y:S05]  /*9be0*/  @!P0 BRA `(.L_x_175) ;  /* 0xfffffffc00f08947 */ /* 0x010fea000383ffff */
[----:B------:R-:W-:Y:S05]  /*9bf0*/  BRA `(.L_x_176) ;  /* 0xffffffb000607947 */ /* 0x000fea000383ffff */
.L_x_87:
[----:B---3--:R-:W-:-:S07]  /*9c00*/  MOV R0, UR21 ;  /* 0x0000001500007c02 */ /* 0x008fce0008000f00 */
.L_x_177:
[----:B---3--:R3:W4:Y:S02]  /*9c10*/  SYNCS.PHASECHK.TRANS64.TRYWAIT P0, [R0+URZ+0x68], R3 ;  /* 0x00006803000075a7 */ /* 0x00872400080011ff */
[----:B----4-:R-:W-:Y:S05]  /*9c20*/  @!P0 NANOSLEEP.SYNCS 0x989680 ;  /* 0x009896800000895d */ /* 0x010fea0003900000 */
[----:B------:R-:W4:Y:S02]  /*9c30*/  @!P0 SYNCS.PHASECHK.TRANS64 P0, [R0+URZ+0x68], R3 ;  /* 0x00006803000085a7 */ /* 0x000f2400080010ff */
[----:B----4-:R-:W-:Y:S05]  /*9c40*/  @!P0 BRA `(.L_x_177) ;  /* 0xfffffffc00f08947 */ /* 0x010fea000383ffff */
[----:B------:R-:W-:Y:S05]  /*9c50*/  BRA `(.L_x_178) ;  /* 0xffffffb000507947 */ /* 0x000fea000383ffff */
.L_x_88:
[----:B---3--:R-:W-:-:S07]  /*9c60*/  MOV R0, UR21 ;  /* 0x0000001500007c02 */ /* 0x008fce0008000f00 */
.L_x_179:
[----:B---3--:R3:W4:Y:S02]  /*9c70*/  SYNCS.PHASECHK.TRANS64.TRYWAIT P0, [R0+URZ+0x70], R3 ;  /* 0x00007003000075a7 */ /* 0x00872400080011ff */
[----:B----4-:R-:W-:Y:S05]  /*9c80*/  @!P0 NANOSLEEP.SYNCS 0x989680 ;  /* 0x009896800000895d */ /* 0x010fea0003900000 */
[----:B------:R-:W4:Y:S02]  /*9c90*/  @!P0 SYNCS.PHASECHK.TRANS64 P0, [R0+URZ+0x70], R3 ;  /* 0x00007003000085a7 */ /* 0x000f2400080010ff */
[----:B----4-:R-:W-:Y:S05]  /*9ca0*/  @!P0 BRA `(.L_x_179) ;  /* 0xfffffffc00f08947 */ /* 0x010fea000383ffff */
[----:B------:R-:W-:Y:S05]  /*9cb0*/  BRA `(.L_x_180) ;  /* 0xffffffb000407947 */ /* 0x000fea000383ffff */
.L_x_90:
[----:B-1----:R1:W2:Y:S02]  /*9cc0*/  SYNCS.PHASECHK.TRANS64.TRYWAIT P0, [R3+URZ+0x90], R0 ;  /* 0x00009000030075a7 */ /* 0x0022a400080011ff */
[----:B--2---:R-:W-:Y:S05]  /*9cd0*/  @!P0 NANOSLEEP.SYNCS 0x989680 ;  /* 0x009896800000895d */ /* 0x004fea0003900000 */
[----:B------:R-:W2:Y:S02]  /*9ce0*/  @!P0 SYNCS.PHASECHK.TRANS64 P0, [R3+URZ+0x90], R0 ;  /* 0x00009000030085a7 */ /* 0x000ea400080010ff */
[----:B--2---:R-:W-:Y:S05]  /*9cf0*/  @!P0 BRA `(.L_x_90) ;  /* 0xfffffffc00f08947 */ /* 0x004fea000383ffff */
[----:B------:R-:W-:Y:S05]  /*9d00*/  BRA `(.L_x_181) ;  /* 0xffffffb400007947 */ /* 0x000fea000383ffff */
.L_x_101:
[----:B-1----:R-:W-:Y:S04]  /*9d10*/  MOV R2, UR44 ;  /* 0x0000002c00027c02 */ /* 0x002fe80008000f00 */
[----:B------:R1:W2:Y:S03]  /*9d20*/  SYNCS.PHASECHK.TRANS64.TRYWAIT P1, [R2+URZ+0x40], R3 ;  /* 0x00004003020075a7 */ /* 0x0002a600080211ff */
[----:B--2---:R-:W-:Y:S05]  /*9d30*/  @!P1 NANOSLEEP.SYNCS 0x989680 ;  /* 0x009896800000995d */ /* 0x004fea0003900000 */
[----:B------:R-:W2:Y:S02]  /*9d40*/  @!P1 SYNCS.PHASECHK.TRANS64 P1, [R2+URZ+0x40], R3 ;  /* 0x00004003020095a7 */ /* 0x000ea400080210ff */
[----:B--2---:R-:W-:Y:S05]  /*9d50*/  @!P1 BRA `(.L_x_101) ;  /* 0xfffffffc00ec9947 */ /* 0x004fea000383ffff */
[----:B------:R-:W-:Y:S05]  /*9d60*/  BRA `(.L_x_100) ;  /* 0xffffffc000707947 */ /* 0x000fea000383ffff */
.L_x_103:
[----:B-1----:R1:W4:Y:S02]  /*9d70*/  SYNCS.PHASECHK.TRANS64.TRYWAIT P0, [R99+URZ+0xb0], R0 ;  /* 0x0000b000630075a7 */ /* 0x00232400080011ff */
[----:B----4-:R-:W-:Y:S05]  /*9d80*/  @!P0 NANOSLEEP.SYNCS 0x989680 ;  /* 0x009896800000895d */ /* 0x010fea0003900000 */
[----:B------:R-:W4:Y:S02]  /*9d90*/  @!P0 SYNCS.PHASECHK.TRANS64 P0, [R99+URZ+0xb0], R0 ;  /* 0x0000b000630085a7 */ /* 0x000f2400080010ff */
[----:B----4-:R-:W-:Y:S05]  /*9da0*/  @!P0 BRA `(.L_x_103) ;  /* 0xfffffffc00f08947 */ /* 0x010fea000383ffff */
[----:B------:R-:W-:Y:S05]  /*9db0*/  BRA `(.L_x_102) ;  /* 0xffffffc000987947 */ /* 0x000fea000383ffff */
.L_x_112:
[----:B---3--:R3:W4:Y:S02]  /*9dc0*/  SYNCS.PHASECHK.TRANS64.TRYWAIT P0, [R3+URZ+0x40], R0 ;  /* 0x00004000030075a7 */ /* 0x00872400080011ff */
[----:B----4-:R-:W-:Y:S05]  /*9dd0*/  @!P0 NANOSLEEP.SYNCS 0x989680 ;  /* 0x009896800000895d */ /* 0x010fea0003900000 */
[----:B------:R-:W4:Y:S02]  /*9de0*/  @!P0 SYNCS.PHASECHK.TRANS64 P0, [R3+URZ+0x40], R0 ;  /* 0x00004000030085a7 */ /* 0x000f2400080010ff */
[----:B----4-:R-:W-:Y:S05]  /*9df0*/  @!P0 BRA `(.L_x_112) ;  /* 0xfffffffc00f08947 */ /* 0x010fea000383ffff */
[----:B------:R-:W-:Y:S05]  /*9e00*/  BRA `(.L_x_111) ;  /* 0xffffffcc00747947 */ /* 0x000fea000383ffff */
.L_x_120:
[----:B---3--:R3:W4:Y:S02]  /*9e10*/  SYNCS.PHASECHK.TRANS64.TRYWAIT P0, [R62+URZ+0x40], R5 ;  /* 0x000040053e0075a7 */ /* 0x00872400080011ff */
[----:B----4-:R-:W-:Y:S05]  /*9e20*/  @!P0 NANOSLEEP.SYNCS 0x989680 ;  /* 0x009896800000895d */ /* 0x010fea0003900000 */
[----:B------:R-:W4:Y:S02]  /*9e30*/  @!P0 SYNCS.PHASECHK.TRANS64 P0, [R62+URZ+0x40], R5 ;  /* 0x000040053e0085a7 */ /* 0x000f2400080010ff */
[----:B----4-:R-:W-:Y:S05]  /*9e40*/  @!P0 BRA `(.L_x_120) ;  /* 0xfffffffc00f08947 */ /* 0x010fea000383ffff */
[----:B------:R-:W-:Y:S05]  /*9e50*/  BRA `(.L_x_119) ;  /* 0xffffffd800787947 */ /* 0x000fea000383ffff */
.L_x_128:
[----:B---3--:R3:W4:Y:S02]  /*9e60*/  SYNCS.PHASECHK.TRANS64.TRYWAIT P0, [R62+URZ+0x40], R5 ;  /* 0x000040053e0075a7 */ /* 0x00872400080011ff */
[----:B----4-:R-:W-:Y:S05]  /*9e70*/  @!P0 NANOSLEEP.SYNCS 0x989680 ;  /* 0x009896800000895d */ /* 0x010fea0003900000 */
[----:B------:R-:W4:Y:S02]  /*9e80*/  @!P0 SYNCS.PHASECHK.TRANS64 P0, [R62+URZ+0x40], R5 ;  /* 0x000040053e0085a7 */ /* 0x000f2400080010ff */
[----:B----4-:R-:W-:Y:S05]  /*9e90*/  @!P0 BRA `(.L_x_128) ;  /* 0xfffffffc00f08947 */ /* 0x010fea000383ffff */
[----:B------:R-:W-:Y:S05]  /*9ea0*/  BRA `(.L_x_127) ;  /* 0xffffffe4007c7947 */ /* 0x000fea000383ffff */
        .weak           $__internal_0_$__cuda_sm10x_tcgen05_guardrail_trap_col_being_dealloced_not_returned_by_alloc
        .type           $__internal_0_$__cuda_sm10x_tcgen05_guardrail_trap_col_being_dealloced_not_returned_by_alloc,@function
        .size           $__internal_0_$__cuda_sm10x_tcgen05_guardrail_trap_col_being_dealloced_not_returned_by_alloc,($__internal_1_$__cuda_sm10x_tcgen05_guardrail_trap_phase_invalid_during_alloc - $__internal_0_$__cuda_sm10x_tcgen05_guardrail_trap_col_being_dealloced_not_returned_by_alloc)
$__internal_0_$__cuda_sm10x_tcgen05_guardrail_trap_col_being_dealloced_not_returned_by_alloc:
[----:B------:R-:W-:Y:S05]  /*9eb0*/  BPT.TRAP 0x1 ;  /* 0x000000040000795c */ /* 0x000fea0000300000 */
[----:B------:R-:W-:-:S04]  /*9ec0*/  HFMA2 R3, -RZ, RZ, 0, 0 ;  /* 0x00000000ff037431 */ /* 0x000fc800000001ff */
[----:B------:R-:W-:Y:S05]  /*9ed0*/  RET.REL.NODEC R2 `(_ZN7cutlass13device_kernelINS_4gemm6kernel13GemmUniversalIN4cute5tupleIJiiiiEEENS1_10collective13CollectiveMmaINS1_35MainloopSm100TmaUmmaWarpSpecializedILi4ELi2ELi4ENS5_IJNS4_1CILi1EEENSA_ILi2EEESB_EEEEENS5_IJNSA_ILi128EEESF_NSA_ILi32EEEEEENS_6half_tENS5_IJlSB_lEEESI_SJ_NS4_8TiledMMAINS4_8MMA_AtomIJNS4_20SM100_MMA_F16BF16_SSISI_SI_fLi128ELi128ELNS4_4UMMA5MajorE0ELSO_0ELNSN_7ScaleInE0ELSP_0EEEEEENS4_6LayoutINS5_IJSB_SB_SB_EEENS5_IJNSA_ILi0EEESU_SU_EEEEENS5_IJNS4_10UnderscoreESX_SX_EEEEENS4_23SM90_TMA_LOAD_MULTICASTENS4_14ComposedLayoutINS4_7SwizzleILi2ELi4ELi3EEENS4_18smem_ptr_flag_bitsILi16EEENSS_INS5_IJNSA_ILi8EEESG_EEENS5_IJSG_SB_EEEEEEEvNS4_8identityENS4_13SM90_TMA_LOADES1A_vS1B_EENS_8epilogue10collective18CollectiveEpilogueINS1E_23Sm100TmaWarpSpecializedILi4ELi2ELi32ELb1ELb0EEEJSH_NS5_IJNSS_ISF_SB_EENSS_ISG_SB_EEEEESI_SJ_SI_SJ_NS1E_6fusion15FusionCallbacksIS1I_NS1M_17LinearCombinationISI_fSI_fLNS_15FloatRoundStyleE2EEESH_S1L_JEEENS4_5SM1004TMEM4LOAD26SM100_TMEM_LOAD_32dp32b32xES1C_S1A_NS4_39AutoVectorizingCopyWithAssumedAlignmentILi128EEENS4_14SM90_TMA_STOREES1A_S1X_S1X_EEEvvEEEEvNT_6ParamsE) ;  /* 0xffffff6002487950 */ /* 0x000fea0003c3ffff */
        .weak           $__internal_1_$__cuda_sm10x_tcgen05_guardrail_trap_phase_invalid_during_alloc
        .type           $__internal_1_$__cuda_sm10x_tcgen05_guardrail_trap_phase_invalid_during_alloc,@function
        .size           $__internal_1_$__cuda_sm10x_tcgen05_guardrail_trap_phase_invalid_during_alloc,($__internal_2_$__cuda_sm10x_tcgen05_guardrail_trap_unallocated_columns_being_dealloced - $__internal_1_$__cuda_sm10x_tcgen05_guardrail_trap_phase_invalid_during_alloc)
$__internal_1_$__cuda_sm10x_tcgen05_guardrail_trap_phase_invalid_during_alloc:
[----:B------:R-:W-:Y:S05]  /*9ee0*/  BPT.TRAP 0x1 ;  /* 0x000000040000795c */ /* 0x000fea0000300000 */
[----:B------:R-:W-:-:S04]  /*9ef0*/  MOV R5, 0x0 ;  /* 0x0000000000057802 */ /* 0x000fc80000000f00 */
[----:B------:R-:W-:Y:S05]  /*9f00*/  RET.REL.NODEC R4 `(_ZN7cutlass13device_kernelINS_4gemm6kernel13GemmUniversalIN4cute5tupleIJiiiiEEENS1_10collective13CollectiveMmaINS1_35MainloopSm100TmaUmmaWarpSpecializedILi4ELi2ELi4ENS5_IJNS4_1CILi1EEENSA_ILi2EEESB_EEEEENS5_IJNSA_ILi128EEESF_NSA_ILi32EEEEEENS_6half_tENS5_IJlSB_lEEESI_SJ_NS4_8TiledMMAINS4_8MMA_AtomIJNS4_20SM100_MMA_F16BF16_SSISI_SI_fLi128ELi128ELNS4_4UMMA5MajorE0ELSO_0ELNSN_7ScaleInE0ELSP_0EEEEEENS4_6LayoutINS5_IJSB_SB_SB_EEENS5_IJNSA_ILi0EEESU_SU_EEEEENS5_IJNS4_10UnderscoreESX_SX_EEEEENS4_23SM90_TMA_LOAD_MULTICASTENS4_14ComposedLayoutINS4_7SwizzleILi2ELi4ELi3EEENS4_18smem_ptr_flag_bitsILi16EEENSS_INS5_IJNSA_ILi8EEESG_EEENS5_IJSG_SB_EEEEEEEvNS4_8identityENS4_13SM90_TMA_LOADES1A_vS1B_EENS_8epilogue10collective18CollectiveEpilogueINS1E_23Sm100TmaWarpSpecializedILi4ELi2ELi32ELb1ELb0EEEJSH_NS5_IJNSS_ISF_SB_EENSS_ISG_SB_EEEEESI_SJ_SI_SJ_NS1E_6fusion15FusionCallbacksIS1I_NS1M_17LinearCombinationISI_fSI_fLNS_15FloatRoundStyleE2EEESH_S1L_JEEENS4_5SM1004TMEM4LOAD26SM100_TMEM_LOAD_32dp32b32xES1C_S1A_NS4_39AutoVectorizingCopyWithAssumedAlignmentILi128EEENS4_14SM90_TMA_STOREES1A_S1X_S1X_EEEvvEEEEvNT_6ParamsE) ;  /* 0xffffff60043c7950 */ /* 0x000fea0003c3ffff */
        .weak           $__internal_2_$__cuda_sm10x_tcgen05_guardrail_trap_unallocated_columns_being_dealloced
        .type           $__internal_2_$__cuda_sm10x_tcgen05_guardrail_trap_unallocated_columns_being_dealloced,@function
        .size           $__internal_2_$__cuda_sm10x_tcgen05_guardrail_trap_unallocated_columns_being_dealloced,(.L_x_183 - $__internal_2_$__cuda_sm10x_tcgen05_guardrail_trap_unallocated_columns_being_dealloced)
$__internal_2_$__cuda_sm10x_tcgen05_guardrail_trap_unallocated_columns_being_dealloced:
[----:B------:R-:W-:Y:S05]  /*9f10*/  BPT.TRAP 0x1 ;  /* 0x000000040000795c */ /* 0x000fea0000300000 */
[----:B------:R-:W-:-:S04]  /*9f20*/  HFMA2 R3, -RZ, RZ, 0, 0 ;  /* 0x00000000ff037431 */ /* 0x000fc800000001ff */
[----:B------:R-:W-:Y:S05]  /*9f30*/  RET.REL.NODEC R2 `(_ZN7cutlass13device_kernelINS_4gemm6kernel13GemmUniversalIN4cute5tupleIJiiiiEEENS1_10collective13CollectiveMmaINS1_35MainloopSm100TmaUmmaWarpSpecializedILi4ELi2ELi4ENS5_IJNS4_1CILi1EEENSA_ILi2EEESB_EEEEENS5_IJNSA_ILi128EEESF_NSA_ILi32EEEEEENS_6half_tENS5_IJlSB_lEEESI_SJ_NS4_8TiledMMAINS4_8MMA_AtomIJNS4_20SM100_MMA_F16BF16_SSISI_SI_fLi128ELi128ELNS4_4UMMA5MajorE0ELSO_0ELNSN_7ScaleInE0ELSP_0EEEEEENS4_6LayoutINS5_IJSB_SB_SB_EEENS5_IJNSA_ILi0EEESU_SU_EEEEENS5_IJNS4_10UnderscoreESX_SX_EEEEENS4_23SM90_TMA_LOAD_MULTICASTENS4_14ComposedLayoutINS4_7SwizzleILi2ELi4ELi3EEENS4_18smem_ptr_flag_bitsILi16EEENSS_INS5_IJNSA_ILi8EEESG_EEENS5_IJSG_SB_EEEEEEEvNS4_8identityENS4_13SM90_TMA_LOADES1A_vS1B_EENS_8epilogue10collective18CollectiveEpilogueINS1E_23Sm100TmaWarpSpecializedILi4ELi2ELi32ELb1ELb0EEEJSH_NS5_IJNSS_ISF_SB_EENSS_ISG_SB_EEEEESI_SJ_SI_SJ_NS1E_6fusion15FusionCallbacksIS1I_NS1M_17LinearCombinationISI_fSI_fLNS_15FloatRoundStyleE2EEESH_S1L_JEEENS4_5SM1004TMEM4LOAD26SM100_TMEM_LOAD_32dp32b32xES1C_S1A_NS4_39AutoVectorizingCopyWithAssumedAlignmentILi128EEENS4_14SM90_TMA_STOREES1A_S1X_S1X_EEEvvEEEEvNT_6ParamsE) ;  /* 0xffffff6002307950 */ /* 0x000fea0003c3ffff */
.L_x_182:
[----:B------:R-:W-:-:S00]  /*9f40*/  BRA `(.L_x_182) ;  /* 0xfffffffc00fc7947 */ /* 0x000fc0000383ffff */
[----:B------:R-:W-:-:S00]  /*9f50*/  NOP ;  /* 0x0000000000007918 */ /* 0x000fc00000000000 */
        /* <DEDUP_REMOVED lines=10> */
.L_x_183:


//--------------------- .nv.global.init           --------------------------
	.section	.nv.global.init,"aw",@progbits
.nv.global.init:
	.type		$str$27,@object
	.size		$str$27,($str$28 - $str$27)
$str$27:
        /*0000*/ 	.byte	0x28, 0x61, 0x64, 0x64, 0x72, 0x65, 0x73, 0x73, 0x20, 0x26, 0x20, 0x6d, 0x61, 0x73, 0x6b, 0x29
        /*0010*/ 	.byte	0x20, 0x3d, 0x3d, 0x20, 0x30, 0x00
	.type		$str$28,@object
	.size		$str$28,($str$26 - $str$28)
$str$28:
        /*0016*/ 	.byte	0x2f, 0x74, 0x6d, 0x70, 0x2f, 0x63, 0x75, 0x74, 0x6c, 0x61, 0x73, 0x73, 0x5f, 0x73, 0x77, 0x65
        /*0026*/ 	.byte	0x65, 0x70, 0x5f, 0x73, 0x72, 0x63, 0x2f, 0x69, 0x6e, 0x63, 0x6c, 0x75, 0x64, 0x65, 0x2f, 0x63
        /*0036*/ 	.byte	0x75, 0x74, 0x65, 0x2f, 0x70, 0x6f, 0x69, 0x6e, 0x74, 0x65, 0x72, 0x5f, 0x66, 0x6c, 0x61, 0x67
        /*0046*/ 	.byte	0x67, 0x65, 0x64, 0x2e, 0x68, 0x70, 0x70, 0x00
	.type		$str$26,@object
	.size		$str$26,($str$25 - $str$26)
$str$26:
        /*004e*/ 	.byte	0x2f, 0x74, 0x6d, 0x70, 0x2f, 0x63, 0x75, 0x74, 0x6c, 0x61, 0x73, 0x73, 0x5f, 0x73, 0x77, 0x65
        /*005e*/ 	.byte	0x65, 0x70, 0x5f, 0x73, 0x72, 0x63, 0x2f, 0x69, 0x6e, 0x63, 0x6c, 0x75, 0x64, 0x65, 0x2f, 0x63
        /*006e*/ 	.byte	0x75, 0x74, 0x65, 0x2f, 0x61, 0x74, 0x6f, 0x6d, 0x2f, 0x63, 0x6f, 0x70, 0x79, 0x5f, 0x74, 0x72
        /*007e*/ 	.byte	0x61, 0x69, 0x74, 0x73, 0x5f, 0x73, 0x6d, 0x31, 0x30, 0x30, 0x2e, 0x68, 0x70, 0x70, 0x00
	.type		$str$25,@object
	.size		$str$25,(__unnamed_1 - $str$25)
$str$25:
        /*008d*/ 	.byte	0x28, 0x28, 0x75, 0x69, 0x6e, 0x74, 0x33, 0x32, 0x5f, 0x74, 0x28, 0x74, 0x68, 0x72, 0x65, 0x61
        /*009d*/ 	.byte	0x64, 0x49, 0x64, 0x78, 0x2e, 0x78, 0x29, 0x20, 0x2f, 0x20, 0x33, 0x32, 0x29, 0x20, 0x25, 0x20
        /*00ad*/ 	.byte	0x34, 0x29, 0x20, 0x3d, 0x3d, 0x20, 0x28, 0x28, 0x28, 0x74, 0x6d, 0x65, 0x6d, 0x5f, 0x61, 0x64
        /*00bd*/ 	.byte	0x64, 0x72, 0x20, 0x3e, 0x3e, 0x20, 0x31, 0x36, 0x29, 0x20, 0x2f, 0x20, 0x33, 0x32, 0x29, 0x20
        /*00cd*/ 	.byte	0x25, 0x20, 0x34, 0x29, 0x00
	.type		__unnamed_1,@object
	.size		__unnamed_1,(__unnamed_2 - __unnamed_1)
__unnamed_1:
        /*00d2*/ 	.byte	0x61, 0x75, 0x74, 0x6f, 0x20, 0x63, 0x75, 0x74, 0x65, 0x3a, 0x3a, 0x61, 0x73, 0x5f, 0x70, 0x6f
        /* <DEDUP_REMOVED lines=24> */
        /*0262*/ 	.byte	0x3e, 0x3e, 0x3e, 0x3e, 0x5d, 0x00
	.type		__unnamed_2,@object
	.size		__unnamed_2,(.L_2 - __unnamed_2)
__unnamed_2:
        /* <DEDUP_REMOVED lines=42> */
        /*0508*/ 	.byte	0x3e, 0x3e, 0x5d, 0x00
.L_2:


//--------------------- .nv.shared._ZN7cutlass13device_kernelINS_4gemm6kernel13GemmUniversalIN4cute5tupleIJiiiiEEENS1_10collective13CollectiveMmaINS1_35MainloopSm100TmaUmmaWarpSpecializedILi4ELi2ELi4ENS5_IJNS4_1CILi1EEENSA_ILi2EEESB_EEEEENS5_IJNSA_ILi128EEESF_NSA_ILi32EEEEEENS_6half_tENS5_IJlSB_lEEESI_SJ_NS4_8TiledMMAINS4_8MMA_AtomIJNS4_20SM100_MMA_F16BF16_SSISI_SI_fLi128ELi128ELNS4_4UMMA5MajorE0ELSO_0ELNSN_7ScaleInE0ELSP_0EEEEEENS4_6LayoutINS5_IJSB_SB_SB_EEENS5_IJNSA_ILi0EEESU_SU_EEEEENS5_IJNS4_10UnderscoreESX_SX_EEEEENS4_23SM90_TMA_LOAD_MULTICASTENS4_14ComposedLayoutINS4_7SwizzleILi2ELi4ELi3EEENS4_18smem_ptr_flag_bitsILi16EEENSS_INS5_IJNSA_ILi8EEESG_EEENS5_IJSG_SB_EEEEEEEvNS4_8identityENS4_13SM90_TMA_LOADES1A_vS1B_EENS_8epilogue10collective18CollectiveEpilogueINS1E_23Sm100TmaWarpSpecializedILi4ELi2ELi32ELb1ELb0EEEJSH_NS5_IJNSS_ISF_SB_EENSS_ISG_SB_EEEEESI_SJ_SI_SJ_NS1E_6fusion15FusionCallbacksIS1I_NS1M_17LinearCombinationISI_fSI_fLNS_15FloatRoundStyleE2EEESH_S1L_JEEENS4_5SM1004TMEM4LOAD26SM100_TMEM_LOAD_32dp32b32xES1C_S1A_NS4_39AutoVectorizingCopyWithAssumedAlignmentILi128EEENS4_14SM90_TMA_STOREES1A_S1X_S1X_EEEvvEEEEvNT_6ParamsE --------------------------
	.section	.nv.shared._ZN7cutlass13device_kernelINS_4gemm6kernel13GemmUniversalIN4cute5tupleIJiiiiEEENS1_10collective13CollectiveMmaINS1_35MainloopSm100TmaUmmaWarpSpecializedILi4ELi2ELi4ENS5_IJNS4_1CILi1EEENSA_ILi2EEESB_EEEEENS5_IJNSA_ILi128EEESF_NSA_ILi32EEEEEENS_6half_tENS5_IJlSB_lEEESI_SJ_NS4_8TiledMMAINS4_8MMA_AtomIJNS4_20SM100_MMA_F16BF16_SSISI_SI_fLi128ELi128ELNS4_4UMMA5MajorE0ELSO_0ELNSN_7ScaleInE0ELSP_0EEEEEENS4_6LayoutINS5_IJSB_SB_SB_EEENS5_IJNSA_ILi0EEESU_SU_EEEEENS5_IJNS4_10UnderscoreESX_SX_EEEEENS4_23SM90_TMA_LOAD_MULTICASTENS4_14ComposedLayoutINS4_7SwizzleILi2ELi4ELi3EEENS4_18smem_ptr_flag_bitsILi16EEENSS_INS5_IJNSA_ILi8EEESG_EEENS5_IJSG_SB_EEEEEEEvNS4_8identityENS4_13SM90_TMA_LOADES1A_vS1B_EENS_8epilogue10collective18CollectiveEpilogueINS1E_23Sm100TmaWarpSpecializedILi4ELi2ELi32ELb1ELb0EEEJSH_NS5_IJNSS_ISF_SB_EENSS_ISG_SB_EEEEESI_SJ_SI_SJ_NS1E_6fusion15FusionCallbacksIS1I_NS1M_17LinearCombinationISI_fSI_fLNS_15FloatRoundStyleE2EEESH_S1L_JEEENS4_5SM1004TMEM4LOAD26SM100_TMEM_LOAD_32dp32b32xES1C_S1A_NS4_39AutoVectorizingCopyWithAssumedAlignmentILi128EEENS4_14SM90_TMA_STOREES1A_S1X_S1X_EEEvvEEEEvNT_6ParamsE,"aw",@nobits
	.sectionflags	@""
	.align	16
	.zero		1024


//--------------------- .nv.shared.reserved.0     --------------------------
	.section	.nv.shared.reserved.0,"aw",@nobits
	.weak		__nv_reservedSMEM_offset_0_alias
	.size		__nv_reservedSMEM_offset_0_alias, 0, 64
	.other		__nv_reservedSMEM_offset_0_alias,@"STO_CUDA_RESERVED_SHARED STV_DEFAULT"
__nv_reservedSMEM_offset_0_alias:
	.zero		0
.nv.shared.reserved.0:
	.zero		64
	.weak		__nv_reservedSMEM_tcgen05_partition
	.type		__nv_reservedSMEM_tcgen05_partition,@object
	.size		__nv_reservedSMEM_tcgen05_partition,(.L_0 - __nv_reservedSMEM_tcgen05_partition)
__nv_reservedSMEM_tcgen05_partition:
	.zero		32
.L_0:


//--------------------- .nv.global                --------------------------
	.section	.nv.global,"aw",@nobits
.nv.global:
	.type		_ZN39_INTERNAL_c5ebd7ba_4_k_cu_58173e06_64144cute1_E,@object
	.size		_ZN39_INTERNAL_c5ebd7ba_4_k_cu_58173e06_64144cute1_E,(_ZN39_INTERNAL_c5ebd7ba_4_k_cu_58173e06_64144cuda3std3__45__cpo6cbeginE - _ZN39_INTERNAL_c5ebd7ba_4_k_cu_58173e06_64144cute1_E)
_ZN39_INTERNAL_c5ebd7ba_4_k_cu_58173e06_64144cute1_E:
	.zero		1
	.type		_ZN39_INTERNAL_c5ebd7ba_4_k_cu_58173e06_64144cuda3std3__45__cpo6cbeginE,@object
	.size		_ZN39_INTERNAL_c5ebd7ba_4_k_cu_58173e06_64144cuda3std3__45__cpo6cbeginE,(_ZN39_INTERNAL_c5ebd7ba_4_k_cu_58173e06_64144cuda3std3__48in_placeE - _ZN39_INTERNAL_c5ebd7ba_4_k_cu_58173e06_64144cuda3std3__45__cpo6cbeginE)
_ZN39_INTERNAL_c5ebd7ba_4_k_cu_58173e06_64144cuda3std3__45__cpo6cbeginE:
	.zero		1
	.type		_ZN39_INTERNAL_c5ebd7ba_4_k_cu_58173e06_64144cuda3std3__48in_placeE,@object
	.size		_ZN39_INTERNAL_c5ebd7ba_4_k_cu_58173e06_64144cuda3std3__48in_placeE,(_ZN39_INTERNAL_c5ebd7ba_4_k_cu_58173e06_64144cuda3std6ranges3__45__cpo9iter_moveE - _ZN39_INTERNAL_c5ebd7ba_4_k_cu_58173e06_64144cuda3std3__48in_placeE)
_ZN39_INTERNAL_c5ebd7ba_4_k_cu_58173e06_64144cuda3std3__48in_placeE:
	.zero		1
	.type		_ZN39_INTERNAL_c5ebd7ba_4_k_cu_58173e06_64144cuda3std6ranges3__45__cpo9iter_moveE,@object
	.size		_ZN39_INTERNAL_c5ebd7ba_4_k_cu_58173e06_64144cuda3std6ranges3__45__cpo9iter_moveE,(_ZN39_INTERNAL_c5ebd7ba_4_k_cu_58173e06_64144cuda3std3__45__cpo5beginE - _ZN39_INTERNAL_c5ebd7ba_4_k_cu_58173e06_64144cuda3std6ranges3__45__cpo9iter_moveE)
_ZN39_INTERNAL_c5ebd7ba_4_k_cu_58173e06_64144cuda3std6ranges3__45__cpo9iter_moveE:
	.zero		1
	.type		_ZN39_INTERNAL_c5ebd7ba_4_k_cu_58173e06_64144cuda3std3__45__cpo5beginE,@object
	.size		_ZN39_INTERNAL_c5ebd7ba_4_k_cu_58173e06_64144cuda3std3__45__cpo5beginE,(_ZN39_INTERNAL_c5ebd7ba_4_k_cu_58173e06_64144cuda3std3__441_GLOBAL__N__c5ebd7ba_4_k_cu_58173e06_64146ignoreE - _ZN39_INTERNAL_c5ebd7ba_4_k_cu_58173e06_64144cuda3std3__45__cpo5beginE)
_ZN39_INTERNAL_c5ebd7ba_4_k_cu_58173e06_64144cuda3std3__45__cpo5beginE:
	.zero		1
	.type		_ZN39_INTERNAL_c5ebd7ba_4_k_cu_58173e06_64144cuda3std3__441_GLOBAL__N__c5ebd7ba_4_k_cu_58173e06_64146ignoreE,@object
	.size		_ZN39_INTERNAL_c5ebd7ba_4_k_cu_58173e06_64144cuda3std3__441_GLOBAL__N__c5ebd7ba_4_k_cu_58173e06_64146ignoreE,(_ZN39_INTERNAL_c5ebd7ba_4_k_cu_58173e06_64144cute7productE - _ZN39_INTERNAL_c5ebd7ba_4_k_cu_58173e06_64144cuda3std3__441_GLOBAL__N__c5ebd7ba_4_k_cu_58173e06_64146ignoreE)
_ZN39_INTERNAL_c5ebd7ba_4_k_cu_58173e06_64144cuda3std3__441_GLOBAL__N__c5ebd7ba_4_k_cu_58173e06_64146ignoreE:
	.zero		1
	.type		_ZN39_INTERNAL_c5ebd7ba_4_k_cu_58173e06_64144cute7productE,@object
	.size		_ZN39_INTERNAL_c5ebd7ba_4_k_cu_58173e06_64144cute7productE,(_ZN39_INTERNAL_c5ebd7ba_4_k_cu_58173e06_64144cuda3std3__45__cpo3endE - _ZN39_INTERNAL_c5ebd7ba_4_k_cu_58173e06_64144cute7productE)
_ZN39_INTERNAL_c5ebd7ba_4_k_cu_58173e06_64144cute7productE:
	.zero		1
	.type		_ZN39_INTERNAL_c5ebd7ba_4_k_cu_58173e06_64144cuda3std3__45__cpo3endE,@object
	.size		_ZN39_INTERNAL_c5ebd7ba_4_k_cu_58173e06_64144cuda3std3__45__cpo3endE,(_ZN39_INTERNAL_c5ebd7ba_4_k_cu_58173e06_64144cuda3std3__419piecewise_constructE - _ZN39_INTERNAL_c5ebd7ba_4_k_cu_58173e06_64144cuda3std3__45__cpo3endE)
_ZN39_INTERNAL_c5ebd7ba_4_k_cu_58173e06_64144cuda3std3__45__cpo3endE:
	.zero		1
	.type		_ZN39_INTERNAL_c5ebd7ba_4_k_cu_58173e06_64144cuda3std3__419piecewise_constructE,@object
	.size		_ZN39_INTERNAL_c5ebd7ba_4_k_cu_58173e06_64144cuda3std3__419piecewise_constructE,(_ZN39_INTERNAL_c5ebd7ba_4_k_cu_58173e06_64144cuda3std3__45__cpo4cendE - _ZN39_INTERNAL_c5ebd7ba_4_k_cu_58173e06_64144cuda3std3__419piecewise_constructE)
_ZN39_INTERNAL_c5ebd7ba_4_k_cu_58173e06_64144cuda3std3__419piecewise_constructE:
	.zero		1
	.type		_ZN39_INTERNAL_c5ebd7ba_4_k_cu_58173e06_64144cuda3std3__45__cpo4cendE,@object
	.size		_ZN39_INTERNAL_c5ebd7ba_4_k_cu_58173e06_64144cuda3std3__45__cpo4cendE,(_ZN39_INTERNAL_c5ebd7ba_4_k_cu_58173e06_64144cuda3std6ranges3__45__cpo4swapE - _ZN39_INTERNAL_c5ebd7ba_4_k_cu_58173e06_64144cuda3std3__45__cpo4cendE)
_ZN39_INTERNAL_c5ebd7ba_4_k_cu_58173e06_64144cuda3std3__45__cpo4cendE:
	.zero		1
	.type		_ZN39_INTERNAL_c5ebd7ba_4_k_cu_58173e06_64144cuda3std6ranges3__45__cpo4swapE,@object
	.size		_ZN39_INTERNAL_c5ebd7ba_4_k_cu_58173e06_64144cuda3std6ranges3__45__cpo4swapE,(.L_10 - _ZN39_INTERNAL_c5ebd7ba_4_k_cu_58173e06_64144cuda3std6ranges3__45__cpo4swapE)
_ZN39_INTERNAL_c5ebd7ba_4_k_cu_58173e06_64144cuda3std6ranges3__45__cpo4swapE:
	.zero		1
.L_10:


//--------------------- .nv.constant0._ZN7cutlass13device_kernelINS_4gemm6kernel13GemmUniversalIN4cute5tupleIJiiiiEEENS1_10collective13CollectiveMmaINS1_35MainloopSm100TmaUmmaWarpSpecializedILi4ELi2ELi4ENS5_IJNS4_1CILi1EEENSA_ILi2EEESB_EEEEENS5_IJNSA_ILi128EEESF_NSA_ILi32EEEEEENS_6half_tENS5_IJlSB_lEEESI_SJ_NS4_8TiledMMAINS4_8MMA_AtomIJNS4_20SM100_MMA_F16BF16_SSISI_SI_fLi128ELi128ELNS4_4UMMA5MajorE0ELSO_0ELNSN_7ScaleInE0ELSP_0EEEEEENS4_6LayoutINS5_IJSB_SB_SB_EEENS5_IJNSA_ILi0EEESU_SU_EEEEENS5_IJNS4_10UnderscoreESX_SX_EEEEENS4_23SM90_TMA_LOAD_MULTICASTENS4_14ComposedLayoutINS4_7SwizzleILi2ELi4ELi3EEENS4_18smem_ptr_flag_bitsILi16EEENSS_INS5_IJNSA_ILi8EEESG_EEENS5_IJSG_SB_EEEEEEEvNS4_8identityENS4_13SM90_TMA_LOADES1A_vS1B_EENS_8epilogue10collective18CollectiveEpilogueINS1E_23Sm100TmaWarpSpecializedILi4ELi2ELi32ELb1ELb0EEEJSH_NS5_IJNSS_ISF_SB_EENSS_ISG_SB_EEEEESI_SJ_SI_SJ_NS1E_6fusion15FusionCallbacksIS1I_NS1M_17LinearCombinationISI_fSI_fLNS_15FloatRoundStyleE2EEESH_S1L_JEEENS4_5SM1004TMEM4LOAD26SM100_TMEM_LOAD_32dp32b32xES1C_S1A_NS4_39AutoVectorizingCopyWithAssumedAlignmentILi128EEENS4_14SM90_TMA_STOREES1A_S1X_S1X_EEEvvEEEEvNT_6ParamsE --------------------------
	.section	.nv.constant0._ZN7cutlass13device_kernelINS_4gemm6kernel13GemmUniversalIN4cute5tupleIJiiiiEEENS1_10collective13CollectiveMmaINS1_35MainloopSm100TmaUmmaWarpSpecializedILi4ELi2ELi4ENS5_IJNS4_1CILi1EEENSA_ILi2EEESB_EEEEENS5_IJNSA_ILi128EEESF_NSA_ILi32EEEEEENS_6half_tENS5_IJlSB_lEEESI_SJ_NS4_8TiledMMAINS4_8MMA_AtomIJNS4_20SM100_MMA_F16BF16_SSISI_SI_fLi128ELi128ELNS4_4UMMA5MajorE0ELSO_0ELNSN_7ScaleInE0ELSP_0EEEEEENS4_6LayoutINS5_IJSB_SB_SB_EEENS5_IJNSA_ILi0EEESU_SU_EEEEENS5_IJNS4_10UnderscoreESX_SX_EEEEENS4_23SM90_TMA_LOAD_MULTICASTENS4_14ComposedLayoutINS4_7SwizzleILi2ELi4ELi3EEENS4_18smem_ptr_flag_bitsILi16EEENSS_INS5_IJNSA_ILi8EEESG_EEENS5_IJSG_SB_EEEEEEEvNS4_8identityENS4_13SM90_TMA_LOADES1A_vS1B_EENS_8epilogue10collective18CollectiveEpilogueINS1E_23Sm100TmaWarpSpecializedILi4ELi2ELi32ELb1ELb0EEEJSH_NS5_IJNSS_ISF_SB_EENSS_ISG_SB_EEEEESI_SJ_SI_SJ_NS1E_6fusion15FusionCallbacksIS1I_NS1M_17LinearCombinationISI_fSI_fLNS_15FloatRoundStyleE2EEESH_S1L_JEEENS4_5SM1004TMEM4LOAD26SM100_TMEM_LOAD_32dp32b32xES1C_S1A_NS4_39AutoVectorizingCopyWithAssumedAlignmentILi128EEENS4_14SM90_TMA_STOREES1A_S1X_S1X_EEEvvEEEEvNT_6ParamsE,"a",@progbits
	.sectionflags	@""
	.align	4
.nv.constant0._ZN7cutlass13device_kernelINS_4gemm6kernel13GemmUniversalIN4cute5tupleIJiiiiEEENS1_10collective13CollectiveMmaINS1_35MainloopSm100TmaUmmaWarpSpecializedILi4ELi2ELi4ENS5_IJNS4_1CILi1EEENSA_ILi2EEESB_EEEEENS5_IJNSA_ILi128EEESF_NSA_ILi32EEEEEENS_6half_tENS5_IJlSB_lEEESI_SJ_NS4_8TiledMMAINS4_8MMA_AtomIJNS4_20SM100_MMA_F16BF16_SSISI_SI_fLi128ELi128ELNS4_4UMMA5MajorE0ELSO_0ELNSN_7ScaleInE0ELSP_0EEEEEENS4_6LayoutINS5_IJSB_SB_SB_EEENS5_IJNSA_ILi0EEESU_SU_EEEEENS5_IJNS4_10UnderscoreESX_SX_EEEEENS4_23SM90_TMA_LOAD_MULTICASTENS4_14ComposedLayoutINS4_7SwizzleILi2ELi4ELi3EEENS4_18smem_ptr_flag_bitsILi16EEENSS_INS5_IJNSA_ILi8EEESG_EEENS5_IJSG_SB_EEEEEEEvNS4_8identityENS4_13SM90_TMA_LOADES1A_vS1B_EENS_8epilogue10collective18CollectiveEpilogueINS1E_23Sm100TmaWarpSpecializedILi4ELi2ELi32ELb1ELb0EEEJSH_NS5_IJNSS_ISF_SB_EENSS_ISG_SB_EEEEESI_SJ_SI_SJ_NS1E_6fusion15FusionCallbacksIS1I_NS1M_17LinearCombinationISI_fSI_fLNS_15FloatRoundStyleE2EEESH_S1L_JEEENS4_5SM1004TMEM4LOAD26SM100_TMEM_LOAD_32dp32b32xES1C_S1A_NS4_39AutoVectorizingCopyWithAssumedAlignmentILi128EEENS4_14SM90_TMA_STOREES1A_S1X_S1X_EEEvvEEEEvNT_6ParamsE:
	.zero		2944


//--------------------- SYMBOLS --------------------------

	.type		.nv.reservedSmem.offset0,@object
	.size		.nv.reservedSmem.offset0,0x4
	.type		.nv.reservedSmem.cap,@object
	.size		.nv.reservedSmem.cap,0x4
	.type		__assertfail,@function
